//
// Generated by NVIDIA NVVM Compiler
//
// Compiler Build ID: CL-36424714
// Cuda compilation tools, release 13.0, V13.0.88
// Based on NVVM 20.0.0
//

.version 9.0
.target sm_100
.address_size 64

	// .globl	_Z4addAPiS_S_ii

.visible .entry _Z4addAPiS_S_ii(
	.param .u64 .ptr .align 1 _Z4addAPiS_S_ii_param_0,
	.param .u64 .ptr .align 1 _Z4addAPiS_S_ii_param_1,
	.param .u64 .ptr .align 1 _Z4addAPiS_S_ii_param_2,
	.param .u32 _Z4addAPiS_S_ii_param_3,
	.param .u32 _Z4addAPiS_S_ii_param_4
)
{
	.reg .pred 	%p<12>;
	.reg .b32 	%r<122>;
	.reg .b64 	%rd<26>;

	ld.param.u64 	%rd7, [_Z4addAPiS_S_ii_param_0];
	ld.param.u64 	%rd8, [_Z4addAPiS_S_ii_param_1];
	ld.param.u64 	%rd9, [_Z4addAPiS_S_ii_param_2];
	ld.param.u32 	%r23, [_Z4addAPiS_S_ii_param_3];
	ld.param.u32 	%r24, [_Z4addAPiS_S_ii_param_4];
	cvta.to.global.u64 	%rd1, %rd9;
	cvta.to.global.u64 	%rd2, %rd8;
	cvta.to.global.u64 	%rd3, %rd7;
	mov.u32 	%r1, %tid.x;
	setp.ge.s32 	%p1, %r1, %r24;
	setp.lt.s32 	%p2, %r23, 1;
	or.pred  	%p3, %p1, %p2;
	@%p3 bra 	$L__BB0_13;
	mul.lo.s32 	%r2, %r24, %r1;
	and.b32  	%r3, %r23, 15;
	setp.lt.u32 	%p4, %r23, 16;
	mov.b32 	%r118, 0;
	@%p4 bra 	$L__BB0_4;
	and.b32  	%r118, %r23, 2147483632;
	neg.s32 	%r116, %r118;
	add.s64 	%rd4, %rd3, 32;
	add.s64 	%rd5, %rd2, 32;
	add.s64 	%rd6, %rd1, 32;
	mov.u32 	%r115, %r2;
$L__BB0_3:
	.pragma "nounroll";
	mul.wide.s32 	%rd10, %r115, 4;
	add.s64 	%rd11, %rd4, %rd10;
	add.s64 	%rd12, %rd5, %rd10;
	add.s64 	%rd13, %rd6, %rd10;
	ld.global.u32 	%r26, [%rd11+-32];
	ld.global.u32 	%r27, [%rd12+-32];
	add.s32 	%r28, %r27, %r26;
	st.global.u32 	[%rd13+-32], %r28;
	ld.global.u32 	%r29, [%rd11+-28];
	ld.global.u32 	%r30, [%rd12+-28];
	add.s32 	%r31, %r30, %r29;
	st.global.u32 	[%rd13+-28], %r31;
	ld.global.u32 	%r32, [%rd11+-24];
	ld.global.u32 	%r33, [%rd12+-24];
	add.s32 	%r34, %r33, %r32;
	st.global.u32 	[%rd13+-24], %r34;
	ld.global.u32 	%r35, [%rd11+-20];
	ld.global.u32 	%r36, [%rd12+-20];
	add.s32 	%r37, %r36, %r35;
	st.global.u32 	[%rd13+-20], %r37;
	ld.global.u32 	%r38, [%rd11+-16];
	ld.global.u32 	%r39, [%rd12+-16];
	add.s32 	%r40, %r39, %r38;
	st.global.u32 	[%rd13+-16], %r40;
	ld.global.u32 	%r41, [%rd11+-12];
	ld.global.u32 	%r42, [%rd12+-12];
	add.s32 	%r43, %r42, %r41;
	st.global.u32 	[%rd13+-12], %r43;
	ld.global.u32 	%r44, [%rd11+-8];
	ld.global.u32 	%r45, [%rd12+-8];
	add.s32 	%r46, %r45, %r44;
	st.global.u32 	[%rd13+-8], %r46;
	ld.global.u32 	%r47, [%rd11+-4];
	ld.global.u32 	%r48, [%rd12+-4];
	add.s32 	%r49, %r48, %r47;
	st.global.u32 	[%rd13+-4], %r49;
	ld.global.u32 	%r50, [%rd11];
	ld.global.u32 	%r51, [%rd12];
	add.s32 	%r52, %r51, %r50;
	st.global.u32 	[%rd13], %r52;
	ld.global.u32 	%r53, [%rd11+4];
	ld.global.u32 	%r54, [%rd12+4];
	add.s32 	%r55, %r54, %r53;
	st.global.u32 	[%rd13+4], %r55;
	ld.global.u32 	%r56, [%rd11+8];
	ld.global.u32 	%r57, [%rd12+8];
	add.s32 	%r58, %r57, %r56;
	st.global.u32 	[%rd13+8], %r58;
	ld.global.u32 	%r59, [%rd11+12];
	ld.global.u32 	%r60, [%rd12+12];
	add.s32 	%r61, %r60, %r59;
	st.global.u32 	[%rd13+12], %r61;
	ld.global.u32 	%r62, [%rd11+16];
	ld.global.u32 	%r63, [%rd12+16];
	add.s32 	%r64, %r63, %r62;
	st.global.u32 	[%rd13+16], %r64;
	ld.global.u32 	%r65, [%rd11+20];
	ld.global.u32 	%r66, [%rd12+20];
	add.s32 	%r67, %r66, %r65;
	st.global.u32 	[%rd13+20], %r67;
	ld.global.u32 	%r68, [%rd11+24];
	ld.global.u32 	%r69, [%rd12+24];
	add.s32 	%r70, %r69, %r68;
	st.global.u32 	[%rd13+24], %r70;
	ld.global.u32 	%r71, [%rd11+28];
	ld.global.u32 	%r72, [%rd12+28];
	add.s32 	%r73, %r72, %r71;
	st.global.u32 	[%rd13+28], %r73;
	add.s32 	%r116, %r116, 16;
	add.s32 	%r115, %r115, 16;
	setp.ne.s32 	%p5, %r116, 0;
	@%p5 bra 	$L__BB0_3;
$L__BB0_4:
	setp.eq.s32 	%p6, %r3, 0;
	@%p6 bra 	$L__BB0_13;
	and.b32  	%r11, %r23, 7;
	setp.lt.u32 	%p7, %r3, 8;
	@%p7 bra 	$L__BB0_7;
	add.s32 	%r74, %r118, %r2;
	mul.wide.s32 	%rd14, %r74, 4;
	add.s64 	%rd15, %rd3, %rd14;
	ld.global.u32 	%r75, [%rd15];
	add.s64 	%rd16, %rd2, %rd14;
	ld.global.u32 	%r76, [%rd16];
	add.s32 	%r77, %r76, %r75;
	add.s64 	%rd17, %rd1, %rd14;
	st.global.u32 	[%rd17], %r77;
	ld.global.u32 	%r78, [%rd15+4];
	ld.global.u32 	%r79, [%rd16+4];
	add.s32 	%r80, %r79, %r78;
	st.global.u32 	[%rd17+4], %r80;
	ld.global.u32 	%r81, [%rd15+8];
	ld.global.u32 	%r82, [%rd16+8];
	add.s32 	%r83, %r82, %r81;
	st.global.u32 	[%rd17+8], %r83;
	ld.global.u32 	%r84, [%rd15+12];
	ld.global.u32 	%r85, [%rd16+12];
	add.s32 	%r86, %r85, %r84;
	st.global.u32 	[%rd17+12], %r86;
	ld.global.u32 	%r87, [%rd15+16];
	ld.global.u32 	%r88, [%rd16+16];
	add.s32 	%r89, %r88, %r87;
	st.global.u32 	[%rd17+16], %r89;
	ld.global.u32 	%r90, [%rd15+20];
	ld.global.u32 	%r91, [%rd16+20];
	add.s32 	%r92, %r91, %r90;
	st.global.u32 	[%rd17+20], %r92;
	ld.global.u32 	%r93, [%rd15+24];
	ld.global.u32 	%r94, [%rd16+24];
	add.s32 	%r95, %r94, %r93;
	st.global.u32 	[%rd17+24], %r95;
	ld.global.u32 	%r96, [%rd15+28];
	ld.global.u32 	%r97, [%rd16+28];
	add.s32 	%r98, %r97, %r96;
	st.global.u32 	[%rd17+28], %r98;
	add.s32 	%r118, %r118, 8;
$L__BB0_7:
	setp.eq.s32 	%p8, %r11, 0;
	@%p8 bra 	$L__BB0_13;
	and.b32  	%r14, %r23, 3;
	setp.lt.u32 	%p9, %r11, 4;
	@%p9 bra 	$L__BB0_10;
	add.s32 	%r99, %r118, %r2;
	mul.wide.s32 	%rd18, %r99, 4;
	add.s64 	%rd19, %rd3, %rd18;
	ld.global.u32 	%r100, [%rd19];
	add.s64 	%rd20, %rd2, %rd18;
	ld.global.u32 	%r101, [%rd20];
	add.s32 	%r102, %r101, %r100;
	add.s64 	%rd21, %rd1, %rd18;
	st.global.u32 	[%rd21], %r102;
	ld.global.u32 	%r103, [%rd19+4];
	ld.global.u32 	%r104, [%rd20+4];
	add.s32 	%r105, %r104, %r103;
	st.global.u32 	[%rd21+4], %r105;
	ld.global.u32 	%r106, [%rd19+8];
	ld.global.u32 	%r107, [%rd20+8];
	add.s32 	%r108, %r107, %r106;
	st.global.u32 	[%rd21+8], %r108;
	ld.global.u32 	%r109, [%rd19+12];
	ld.global.u32 	%r110, [%rd20+12];
	add.s32 	%r111, %r110, %r109;
	st.global.u32 	[%rd21+12], %r111;
	add.s32 	%r118, %r118, 4;
$L__BB0_10:
	setp.eq.s32 	%p10, %r14, 0;
	@%p10 bra 	$L__BB0_13;
	add.s32 	%r121, %r118, %r2;
	neg.s32 	%r120, %r14;
$L__BB0_12:
	.pragma "nounroll";
	mul.wide.s32 	%rd22, %r121, 4;
	add.s64 	%rd23, %rd1, %rd22;
	add.s64 	%rd24, %rd2, %rd22;
	add.s64 	%rd25, %rd3, %rd22;
	ld.global.u32 	%r112, [%rd25];
	ld.global.u32 	%r113, [%rd24];
	add.s32 	%r114, %r113, %r112;
	st.global.u32 	[%rd23], %r114;
	add.s32 	%r121, %r121, 1;
	add.s32 	%r120, %r120, 1;
	setp.ne.s32 	%p11, %r120, 0;
	@%p11 bra 	$L__BB0_12;
$L__BB0_13:
	ret;

}
	// .globl	_Z4addBPiS_S_ii
.visible .entry _Z4addBPiS_S_ii(
	.param .u64 .ptr .align 1 _Z4addBPiS_S_ii_param_0,
	.param .u64 .ptr .align 1 _Z4addBPiS_S_ii_param_1,
	.param .u64 .ptr .align 1 _Z4addBPiS_S_ii_param_2,
	.param .u32 _Z4addBPiS_S_ii_param_3,
	.param .u32 _Z4addBPiS_S_ii_param_4
)
{
	.reg .pred 	%p<12>;
	.reg .b32 	%r<194>;
	.reg .b64 	%rd<127>;

	ld.param.u64 	%rd8, [_Z4addBPiS_S_ii_param_0];
	ld.param.u64 	%rd9, [_Z4addBPiS_S_ii_param_1];
	ld.param.u64 	%rd10, [_Z4addBPiS_S_ii_param_2];
	ld.param.u32 	%r64, [_Z4addBPiS_S_ii_param_3];
	ld.param.u32 	%r65, [_Z4addBPiS_S_ii_param_4];
	cvta.to.global.u64 	%rd1, %rd10;
	cvta.to.global.u64 	%rd2, %rd9;
	cvta.to.global.u64 	%rd3, %rd8;
	mov.u32 	%r1, %tid.x;
	setp.ge.s32 	%p1, %r1, %r65;
	setp.lt.s32 	%p2, %r64, 1;
	or.pred  	%p3, %p1, %p2;
	@%p3 bra 	$L__BB1_13;
	add.s32 	%r67, %r64, -1;
	and.b32  	%r2, %r64, 15;
	setp.lt.u32 	%p4, %r67, 15;
	mov.b32 	%r191, 0;
	@%p4 bra 	$L__BB1_4;
	and.b32  	%r68, %r64, 2147483632;
	neg.s32 	%r189, %r68;
	add.s32 	%r188, %r1, %r64;
	shl.b32 	%r69, %r64, 1;
	add.s32 	%r187, %r1, %r69;
	mad.lo.s32 	%r186, %r64, 3, %r1;
	shl.b32 	%r70, %r64, 2;
	add.s32 	%r185, %r1, %r70;
	mad.lo.s32 	%r184, %r64, 5, %r1;
	mad.lo.s32 	%r183, %r64, 6, %r1;
	mad.lo.s32 	%r182, %r64, 7, %r1;
	shl.b32 	%r71, %r64, 3;
	add.s32 	%r181, %r1, %r71;
	mad.lo.s32 	%r180, %r64, 9, %r1;
	mad.lo.s32 	%r179, %r64, 10, %r1;
	mad.lo.s32 	%r178, %r64, 11, %r1;
	mad.lo.s32 	%r177, %r64, 12, %r1;
	mad.lo.s32 	%r176, %r64, 13, %r1;
	mad.lo.s32 	%r175, %r64, 14, %r1;
	mad.lo.s32 	%r174, %r64, 15, %r1;
	mov.u32 	%r173, %r1;
$L__BB1_3:
	.pragma "nounroll";
	and.b32  	%r191, %r64, 2147483632;
	mul.wide.u32 	%rd11, %r173, 4;
	add.s64 	%rd12, %rd3, %rd11;
	ld.global.u32 	%r72, [%rd12];
	add.s64 	%rd13, %rd2, %rd11;
	ld.global.u32 	%r73, [%rd13];
	add.s32 	%r74, %r73, %r72;
	add.s64 	%rd14, %rd1, %rd11;
	st.global.u32 	[%rd14], %r74;
	mul.wide.u32 	%rd15, %r188, 4;
	add.s64 	%rd16, %rd3, %rd15;
	ld.global.u32 	%r75, [%rd16];
	add.s64 	%rd17, %rd2, %rd15;
	ld.global.u32 	%r76, [%rd17];
	add.s32 	%r77, %r76, %r75;
	add.s64 	%rd18, %rd1, %rd15;
	st.global.u32 	[%rd18], %r77;
	mul.wide.u32 	%rd19, %r187, 4;
	add.s64 	%rd20, %rd3, %rd19;
	ld.global.u32 	%r78, [%rd20];
	add.s64 	%rd21, %rd2, %rd19;
	ld.global.u32 	%r79, [%rd21];
	add.s32 	%r80, %r79, %r78;
	add.s64 	%rd22, %rd1, %rd19;
	st.global.u32 	[%rd22], %r80;
	mul.wide.u32 	%rd23, %r186, 4;
	add.s64 	%rd24, %rd3, %rd23;
	ld.global.u32 	%r81, [%rd24];
	add.s64 	%rd25, %rd2, %rd23;
	ld.global.u32 	%r82, [%rd25];
	add.s32 	%r83, %r82, %r81;
	add.s64 	%rd26, %rd1, %rd23;
	st.global.u32 	[%rd26], %r83;
	mul.wide.u32 	%rd27, %r185, 4;
	add.s64 	%rd28, %rd3, %rd27;
	ld.global.u32 	%r84, [%rd28];
	add.s64 	%rd29, %rd2, %rd27;
	ld.global.u32 	%r85, [%rd29];
	add.s32 	%r86, %r85, %r84;
	add.s64 	%rd30, %rd1, %rd27;
	st.global.u32 	[%rd30], %r86;
	mul.wide.u32 	%rd31, %r184, 4;
	add.s64 	%rd32, %rd3, %rd31;
	ld.global.u32 	%r87, [%rd32];
	add.s64 	%rd33, %rd2, %rd31;
	ld.global.u32 	%r88, [%rd33];
	add.s32 	%r89, %r88, %r87;
	add.s64 	%rd34, %rd1, %rd31;
	st.global.u32 	[%rd34], %r89;
	mul.wide.u32 	%rd35, %r183, 4;
	add.s64 	%rd36, %rd3, %rd35;
	ld.global.u32 	%r90, [%rd36];
	add.s64 	%rd37, %rd2, %rd35;
	ld.global.u32 	%r91, [%rd37];
	add.s32 	%r92, %r91, %r90;
	add.s64 	%rd38, %rd1, %rd35;
	st.global.u32 	[%rd38], %r92;
	mul.wide.u32 	%rd39, %r182, 4;
	add.s64 	%rd40, %rd3, %rd39;
	ld.global.u32 	%r93, [%rd40];
	add.s64 	%rd41, %rd2, %rd39;
	ld.global.u32 	%r94, [%rd41];
	add.s32 	%r95, %r94, %r93;
	add.s64 	%rd42, %rd1, %rd39;
	st.global.u32 	[%rd42], %r95;
	mul.wide.u32 	%rd43, %r181, 4;
	add.s64 	%rd44, %rd3, %rd43;
	ld.global.u32 	%r96, [%rd44];
	add.s64 	%rd45, %rd2, %rd43;
	ld.global.u32 	%r97, [%rd45];
	add.s32 	%r98, %r97, %r96;
	add.s64 	%rd46, %rd1, %rd43;
	st.global.u32 	[%rd46], %r98;
	mul.wide.u32 	%rd47, %r180, 4;
	add.s64 	%rd48, %rd3, %rd47;
	ld.global.u32 	%r99, [%rd48];
	add.s64 	%rd49, %rd2, %rd47;
	ld.global.u32 	%r100, [%rd49];
	add.s32 	%r101, %r100, %r99;
	add.s64 	%rd50, %rd1, %rd47;
	st.global.u32 	[%rd50], %r101;
	mul.wide.u32 	%rd51, %r179, 4;
	add.s64 	%rd52, %rd3, %rd51;
	ld.global.u32 	%r102, [%rd52];
	add.s64 	%rd53, %rd2, %rd51;
	ld.global.u32 	%r103, [%rd53];
	add.s32 	%r104, %r103, %r102;
	add.s64 	%rd54, %rd1, %rd51;
	st.global.u32 	[%rd54], %r104;
	mul.wide.u32 	%rd55, %r178, 4;
	add.s64 	%rd56, %rd3, %rd55;
	ld.global.u32 	%r105, [%rd56];
	add.s64 	%rd57, %rd2, %rd55;
	ld.global.u32 	%r106, [%rd57];
	add.s32 	%r107, %r106, %r105;
	add.s64 	%rd58, %rd1, %rd55;
	st.global.u32 	[%rd58], %r107;
	mul.wide.u32 	%rd59, %r177, 4;
	add.s64 	%rd60, %rd3, %rd59;
	ld.global.u32 	%r108, [%rd60];
	add.s64 	%rd61, %rd2, %rd59;
	ld.global.u32 	%r109, [%rd61];
	add.s32 	%r110, %r109, %r108;
	add.s64 	%rd62, %rd1, %rd59;
	st.global.u32 	[%rd62], %r110;
	mul.wide.u32 	%rd63, %r176, 4;
	add.s64 	%rd64, %rd3, %rd63;
	ld.global.u32 	%r111, [%rd64];
	add.s64 	%rd65, %rd2, %rd63;
	ld.global.u32 	%r112, [%rd65];
	add.s32 	%r113, %r112, %r111;
	add.s64 	%rd66, %rd1, %rd63;
	st.global.u32 	[%rd66], %r113;
	mul.wide.u32 	%rd67, %r175, 4;
	add.s64 	%rd68, %rd3, %rd67;
	ld.global.u32 	%r114, [%rd68];
	add.s64 	%rd69, %rd2, %rd67;
	ld.global.u32 	%r115, [%rd69];
	add.s32 	%r116, %r115, %r114;
	add.s64 	%rd70, %rd1, %rd67;
	st.global.u32 	[%rd70], %r116;
	mul.wide.u32 	%rd71, %r174, 4;
	add.s64 	%rd72, %rd3, %rd71;
	ld.global.u32 	%r117, [%rd72];
	add.s64 	%rd73, %rd2, %rd71;
	ld.global.u32 	%r118, [%rd73];
	add.s32 	%r119, %r118, %r117;
	add.s64 	%rd74, %rd1, %rd71;
	st.global.u32 	[%rd74], %r119;
	add.s32 	%r189, %r189, 16;
	shl.b32 	%r120, %r64, 4;
	add.s32 	%r188, %r188, %r120;
	add.s32 	%r187, %r187, %r120;
	add.s32 	%r186, %r186, %r120;
	add.s32 	%r185, %r185, %r120;
	add.s32 	%r184, %r184, %r120;
	add.s32 	%r183, %r183, %r120;
	add.s32 	%r182, %r182, %r120;
	add.s32 	%r181, %r181, %r120;
	add.s32 	%r180, %r180, %r120;
	add.s32 	%r179, %r179, %r120;
	add.s32 	%r178, %r178, %r120;
	add.s32 	%r177, %r177, %r120;
	add.s32 	%r176, %r176, %r120;
	add.s32 	%r175, %r175, %r120;
	add.s32 	%r174, %r174, %r120;
	add.s32 	%r173, %r173, %r120;
	setp.ne.s32 	%p5, %r189, 0;
	@%p5 bra 	$L__BB1_3;
$L__BB1_4:
	setp.eq.s32 	%p6, %r2, 0;
	@%p6 bra 	$L__BB1_13;
	and.b32  	%r55, %r64, 7;
	setp.lt.u32 	%p7, %r2, 8;
	@%p7 bra 	$L__BB1_7;
	mad.lo.s32 	%r121, %r191, %r64, %r1;
	mul.wide.u32 	%rd75, %r121, 4;
	add.s64 	%rd76, %rd3, %rd75;
	ld.global.u32 	%r122, [%rd76];
	add.s64 	%rd77, %rd2, %rd75;
	ld.global.u32 	%r123, [%rd77];
	add.s32 	%r124, %r123, %r122;
	add.s64 	%rd78, %rd1, %rd75;
	st.global.u32 	[%rd78], %r124;
	add.s32 	%r125, %r121, %r64;
	mul.wide.u32 	%rd79, %r125, 4;
	add.s64 	%rd80, %rd3, %rd79;
	ld.global.u32 	%r126, [%rd80];
	add.s64 	%rd81, %rd2, %rd79;
	ld.global.u32 	%r127, [%rd81];
	add.s32 	%r128, %r127, %r126;
	add.s64 	%rd82, %rd1, %rd79;
	st.global.u32 	[%rd82], %r128;
	add.s32 	%r129, %r125, %r64;
	mul.wide.u32 	%rd83, %r129, 4;
	add.s64 	%rd84, %rd3, %rd83;
	ld.global.u32 	%r130, [%rd84];
	add.s64 	%rd85, %rd2, %rd83;
	ld.global.u32 	%r131, [%rd85];
	add.s32 	%r132, %r131, %r130;
	add.s64 	%rd86, %rd1, %rd83;
	st.global.u32 	[%rd86], %r132;
	add.s32 	%r133, %r129, %r64;
	mul.wide.u32 	%rd87, %r133, 4;
	add.s64 	%rd88, %rd3, %rd87;
	ld.global.u32 	%r134, [%rd88];
	add.s64 	%rd89, %rd2, %rd87;
	ld.global.u32 	%r135, [%rd89];
	add.s32 	%r136, %r135, %r134;
	add.s64 	%rd90, %rd1, %rd87;
	st.global.u32 	[%rd90], %r136;
	add.s32 	%r137, %r133, %r64;
	mul.wide.u32 	%rd91, %r137, 4;
	add.s64 	%rd92, %rd3, %rd91;
	ld.global.u32 	%r138, [%rd92];
	add.s64 	%rd93, %rd2, %rd91;
	ld.global.u32 	%r139, [%rd93];
	add.s32 	%r140, %r139, %r138;
	add.s64 	%rd94, %rd1, %rd91;
	st.global.u32 	[%rd94], %r140;
	add.s32 	%r141, %r137, %r64;
	mul.wide.u32 	%rd95, %r141, 4;
	add.s64 	%rd96, %rd3, %rd95;
	ld.global.u32 	%r142, [%rd96];
	add.s64 	%rd97, %rd2, %rd95;
	ld.global.u32 	%r143, [%rd97];
	add.s32 	%r144, %r143, %r142;
	add.s64 	%rd98, %rd1, %rd95;
	st.global.u32 	[%rd98], %r144;
	add.s32 	%r145, %r141, %r64;
	mul.wide.u32 	%rd99, %r145, 4;
	add.s64 	%rd100, %rd3, %rd99;
	ld.global.u32 	%r146, [%rd100];
	add.s64 	%rd101, %rd2, %rd99;
	ld.global.u32 	%r147, [%rd101];
	add.s32 	%r148, %r147, %r146;
	add.s64 	%rd102, %rd1, %rd99;
	st.global.u32 	[%rd102], %r148;
	add.s32 	%r149, %r145, %r64;
	mul.wide.u32 	%rd103, %r149, 4;
	add.s64 	%rd104, %rd3, %rd103;
	ld.global.u32 	%r150, [%rd104];
	add.s64 	%rd105, %rd2, %rd103;
	ld.global.u32 	%r151, [%rd105];
	add.s32 	%r152, %r151, %r150;
	add.s64 	%rd106, %rd1, %rd103;
	st.global.u32 	[%rd106], %r152;
	add.s32 	%r191, %r191, 8;
$L__BB1_7:
	setp.eq.s32 	%p8, %r55, 0;
	@%p8 bra 	$L__BB1_13;
	and.b32  	%r58, %r64, 3;
	setp.lt.u32 	%p9, %r55, 4;
	@%p9 bra 	$L__BB1_10;
	mad.lo.s32 	%r153, %r191, %r64, %r1;
	mul.wide.u32 	%rd107, %r153, 4;
	add.s64 	%rd108, %rd3, %rd107;
	ld.global.u32 	%r154, [%rd108];
	add.s64 	%rd109, %rd2, %rd107;
	ld.global.u32 	%r155, [%rd109];
	add.s32 	%r156, %r155, %r154;
	add.s64 	%rd110, %rd1, %rd107;
	st.global.u32 	[%rd110], %r156;
	add.s32 	%r157, %r153, %r64;
	mul.wide.u32 	%rd111, %r157, 4;
	add.s64 	%rd112, %rd3, %rd111;
	ld.global.u32 	%r158, [%rd112];
	add.s64 	%rd113, %rd2, %rd111;
	ld.global.u32 	%r159, [%rd113];
	add.s32 	%r160, %r159, %r158;
	add.s64 	%rd114, %rd1, %rd111;
	st.global.u32 	[%rd114], %r160;
	add.s32 	%r161, %r157, %r64;
	mul.wide.u32 	%rd115, %r161, 4;
	add.s64 	%rd116, %rd3, %rd115;
	ld.global.u32 	%r162, [%rd116];
	add.s64 	%rd117, %rd2, %rd115;
	ld.global.u32 	%r163, [%rd117];
	add.s32 	%r164, %r163, %r162;
	add.s64 	%rd118, %rd1, %rd115;
	st.global.u32 	[%rd118], %r164;
	add.s32 	%r165, %r161, %r64;
	mul.wide.u32 	%rd119, %r165, 4;
	add.s64 	%rd120, %rd3, %rd119;
	ld.global.u32 	%r166, [%rd120];
	add.s64 	%rd121, %rd2, %rd119;
	ld.global.u32 	%r167, [%rd121];
	add.s32 	%r168, %r167, %r166;
	add.s64 	%rd122, %rd1, %rd119;
	st.global.u32 	[%rd122], %r168;
	add.s32 	%r191, %r191, 4;
$L__BB1_10:
	setp.eq.s32 	%p10, %r58, 0;
	@%p10 bra 	$L__BB1_13;
	mad.lo.s32 	%r169, %r191, %r64, %r1;
	mul.wide.u32 	%rd126, %r169, 4;
	mul.wide.u32 	%rd5, %r64, 4;
	neg.s32 	%r193, %r58;
$L__BB1_12:
	.pragma "nounroll";
	add.s64 	%rd123, %rd3, %rd126;
	ld.global.u32 	%r170, [%rd123];
	add.s64 	%rd124, %rd2, %rd126;
	ld.global.u32 	%r171, [%rd124];
	add.s32 	%r172, %r171, %r170;
	add.s64 	%rd125, %rd1, %rd126;
	st.global.u32 	[%rd125], %r172;
	add.s64 	%rd126, %rd126, %rd5;
	add.s32 	%r193, %r193, 1;
	setp.ne.s32 	%p11, %r193, 0;
	@%p11 bra 	$L__BB1_12;
$L__BB1_13:
	ret;

}
	// .globl	_Z4addCPiS_S_i
.visible .entry _Z4addCPiS_S_i(
	.param .u64 .ptr .align 1 _Z4addCPiS_S_i_param_0,
	.param .u64 .ptr .align 1 _Z4addCPiS_S_i_param_1,
	.param .u64 .ptr .align 1 _Z4addCPiS_S_i_param_2,
	.param .u32 _Z4addCPiS_S_i_param_3
)
{
	.reg .pred 	%p<10>;
	.reg .b32 	%r<113>;
	.reg .b64 	%rd<83>;

	ld.param.u64 	%rd13, [_Z4addCPiS_S_i_param_0];
	ld.param.u64 	%rd14, [_Z4addCPiS_S_i_param_1];
	ld.param.u64 	%rd15, [_Z4addCPiS_S_i_param_2];
	ld.param.u32 	%r37, [_Z4addCPiS_S_i_param_3];
	cvta.to.global.u64 	%rd1, %rd15;
	cvta.to.global.u64 	%rd2, %rd14;
	cvta.to.global.u64 	%rd3, %rd13;
	mov.u32 	%r1, %tid.x;
	mov.u32 	%r2, %ntid.x;
	setp.lt.s32 	%p1, %r37, 1;
	@%p1 bra 	$L__BB2_12;
	mov.u32 	%r39, %tid.y;
	mul.lo.s32 	%r3, %r37, %r39;
	mul.lo.s32 	%r4, %r39, %r2;
	and.b32  	%r5, %r37, 7;
	setp.lt.u32 	%p2, %r37, 8;
	mov.b32 	%r111, 0;
	@%p2 bra 	$L__BB2_4;
	and.b32  	%r111, %r37, 2147483640;
	neg.s32 	%r109, %r111;
	mul.wide.u32 	%rd16, %r3, 4;
	add.s64 	%rd17, %rd16, %rd3;
	add.s64 	%rd82, %rd17, 16;
	mul.wide.u32 	%rd18, %r1, 4;
	add.s64 	%rd81, %rd2, %rd18;
	mad.lo.s32 	%r108, %r2, 7, %r1;
	mad.lo.s32 	%r107, %r2, 6, %r1;
	mad.lo.s32 	%r106, %r2, 5, %r1;
	shl.b32 	%r40, %r2, 2;
	add.s32 	%r105, %r1, %r40;
	mad.lo.s32 	%r104, %r2, 3, %r1;
	mul.wide.u32 	%rd19, %r4, 4;
	add.s64 	%rd20, %rd19, %rd1;
	add.s64 	%rd80, %rd20, 16;
	add.s32 	%r103, %r1, %r2;
	shl.b32 	%r41, %r2, 1;
	add.s32 	%r102, %r1, %r41;
$L__BB2_3:
	.pragma "nounroll";
	ld.global.u32 	%r42, [%rd82+-16];
	ld.global.u32 	%r43, [%rd81];
	add.s32 	%r44, %r43, %r42;
	st.global.u32 	[%rd80+-16], %r44;
	ld.global.u32 	%r45, [%rd82+-12];
	mul.wide.u32 	%rd21, %r103, 4;
	add.s64 	%rd22, %rd2, %rd21;
	ld.global.u32 	%r46, [%rd22];
	add.s32 	%r47, %r46, %r45;
	st.global.u32 	[%rd80+-12], %r47;
	ld.global.u32 	%r48, [%rd82+-8];
	mul.wide.u32 	%rd23, %r102, 4;
	add.s64 	%rd24, %rd2, %rd23;
	ld.global.u32 	%r49, [%rd24];
	add.s32 	%r50, %r49, %r48;
	st.global.u32 	[%rd80+-8], %r50;
	ld.global.u32 	%r51, [%rd82+-4];
	mul.wide.u32 	%rd25, %r104, 4;
	add.s64 	%rd26, %rd2, %rd25;
	ld.global.u32 	%r52, [%rd26];
	add.s32 	%r53, %r52, %r51;
	st.global.u32 	[%rd80+-4], %r53;
	ld.global.u32 	%r54, [%rd82];
	mul.wide.u32 	%rd27, %r105, 4;
	add.s64 	%rd28, %rd2, %rd27;
	ld.global.u32 	%r55, [%rd28];
	add.s32 	%r56, %r55, %r54;
	st.global.u32 	[%rd80], %r56;
	ld.global.u32 	%r57, [%rd82+4];
	mul.wide.u32 	%rd29, %r106, 4;
	add.s64 	%rd30, %rd2, %rd29;
	ld.global.u32 	%r58, [%rd30];
	add.s32 	%r59, %r58, %r57;
	st.global.u32 	[%rd80+4], %r59;
	ld.global.u32 	%r60, [%rd82+8];
	mul.wide.u32 	%rd31, %r107, 4;
	add.s64 	%rd32, %rd2, %rd31;
	ld.global.u32 	%r61, [%rd32];
	add.s32 	%r62, %r61, %r60;
	st.global.u32 	[%rd80+8], %r62;
	ld.global.u32 	%r63, [%rd82+12];
	mul.wide.u32 	%rd33, %r108, 4;
	add.s64 	%rd34, %rd2, %rd33;
	ld.global.u32 	%r64, [%rd34];
	add.s32 	%r65, %r64, %r63;
	st.global.u32 	[%rd80+12], %r65;
	add.s32 	%r109, %r109, 8;
	add.s64 	%rd82, %rd82, 32;
	mul.wide.u32 	%rd35, %r2, 32;
	add.s64 	%rd81, %rd81, %rd35;
	shl.b32 	%r66, %r2, 3;
	add.s32 	%r108, %r108, %r66;
	add.s32 	%r107, %r107, %r66;
	add.s32 	%r106, %r106, %r66;
	add.s32 	%r105, %r105, %r66;
	add.s32 	%r104, %r104, %r66;
	add.s64 	%rd80, %rd80, 32;
	add.s32 	%r103, %r103, %r66;
	add.s32 	%r102, %r102, %r66;
	setp.ne.s32 	%p3, %r109, 0;
	@%p3 bra 	$L__BB2_3;
$L__BB2_4:
	setp.eq.s32 	%p4, %r5, 0;
	@%p4 bra 	$L__BB2_12;
	and.b32  	%r32, %r37, 3;
	setp.lt.u32 	%p5, %r5, 4;
	@%p5 bra 	$L__BB2_7;
	add.s32 	%r67, %r111, %r3;
	mul.wide.u32 	%rd36, %r67, 4;
	add.s64 	%rd37, %rd3, %rd36;
	ld.global.u32 	%r68, [%rd37];
	mad.lo.s32 	%r69, %r111, %r2, %r1;
	mul.wide.u32 	%rd38, %r69, 4;
	add.s64 	%rd39, %rd2, %rd38;
	ld.global.u32 	%r70, [%rd39];
	add.s32 	%r71, %r70, %r68;
	add.s32 	%r72, %r111, %r4;
	mul.wide.u32 	%rd40, %r72, 4;
	add.s64 	%rd41, %rd1, %rd40;
	st.global.u32 	[%rd41], %r71;
	cvt.u64.u32 	%rd42, %r3;
	cvt.u64.u32 	%rd43, %r111;
	add.s64 	%rd44, %rd43, %rd42;
	shl.b64 	%rd45, %rd44, 2;
	add.s64 	%rd46, %rd3, %rd45;
	ld.global.u32 	%r73, [%rd46+4];
	add.s32 	%r74, %r69, %r2;
	mul.wide.u32 	%rd47, %r74, 4;
	add.s64 	%rd48, %rd2, %rd47;
	ld.global.u32 	%r75, [%rd48];
	add.s32 	%r76, %r75, %r73;
	cvt.u64.u32 	%rd49, %r4;
	add.s64 	%rd50, %rd43, %rd49;
	shl.b64 	%rd51, %rd50, 2;
	add.s64 	%rd52, %rd1, %rd51;
	st.global.u32 	[%rd52+4], %r76;
	ld.global.u32 	%r77, [%rd46+8];
	add.s32 	%r78, %r74, %r2;
	mul.wide.u32 	%rd53, %r78, 4;
	add.s64 	%rd54, %rd2, %rd53;
	ld.global.u32 	%r79, [%rd54];
	add.s32 	%r80, %r79, %r77;
	st.global.u32 	[%rd52+8], %r80;
	ld.global.u32 	%r81, [%rd46+12];
	add.s32 	%r82, %r78, %r2;
	mul.wide.u32 	%rd55, %r82, 4;
	add.s64 	%rd56, %rd2, %rd55;
	ld.global.u32 	%r83, [%rd56];
	add.s32 	%r84, %r83, %r81;
	st.global.u32 	[%rd52+12], %r84;
	add.s32 	%r111, %r111, 4;
$L__BB2_7:
	setp.eq.s32 	%p6, %r32, 0;
	@%p6 bra 	$L__BB2_12;
	setp.eq.s32 	%p7, %r32, 1;
	@%p7 bra 	$L__BB2_10;
	add.s32 	%r85, %r111, %r3;
	mul.wide.u32 	%rd57, %r85, 4;
	add.s64 	%rd58, %rd3, %rd57;
	ld.global.u32 	%r86, [%rd58];
	mad.lo.s32 	%r87, %r111, %r2, %r1;
	mul.wide.u32 	%rd59, %r87, 4;
	add.s64 	%rd60, %rd2, %rd59;
	ld.global.u32 	%r88, [%rd60];
	add.s32 	%r89, %r88, %r86;
	add.s32 	%r90, %r111, %r4;
	mul.wide.u32 	%rd61, %r90, 4;
	add.s64 	%rd62, %rd1, %rd61;
	st.global.u32 	[%rd62], %r89;
	cvt.u64.u32 	%rd63, %r3;
	cvt.u64.u32 	%rd64, %r111;
	add.s64 	%rd65, %rd64, %rd63;
	shl.b64 	%rd66, %rd65, 2;
	add.s64 	%rd67, %rd3, %rd66;
	ld.global.u32 	%r91, [%rd67+4];
	add.s32 	%r92, %r87, %r2;
	mul.wide.u32 	%rd68, %r92, 4;
	add.s64 	%rd69, %rd2, %rd68;
	ld.global.u32 	%r93, [%rd69];
	add.s32 	%r94, %r93, %r91;
	cvt.u64.u32 	%rd70, %r4;
	add.s64 	%rd71, %rd64, %rd70;
	shl.b64 	%rd72, %rd71, 2;
	add.s64 	%rd73, %rd1, %rd72;
	st.global.u32 	[%rd73+4], %r94;
	add.s32 	%r111, %r111, 2;
$L__BB2_10:
	and.b32  	%r95, %r37, 1;
	setp.eq.b32 	%p8, %r95, 1;
	not.pred 	%p9, %p8;
	@%p9 bra 	$L__BB2_12;
	add.s32 	%r96, %r111, %r3;
	mul.wide.u32 	%rd74, %r96, 4;
	add.s64 	%rd75, %rd3, %rd74;
	ld.global.u32 	%r97, [%rd75];
	mad.lo.s32 	%r98, %r111, %r2, %r1;
	mul.wide.u32 	%rd76, %r98, 4;
	add.s64 	%rd77, %rd2, %rd76;
	ld.global.u32 	%r99, [%rd77];
	add.s32 	%r100, %r99, %r97;
	add.s32 	%r101, %r111, %r4;
	mul.wide.u32 	%rd78, %r101, 4;
	add.s64 	%rd79, %rd1, %rd78;
	st.global.u32 	[%rd79], %r100;
$L__BB2_12:
	ret;

}


// ===== COMPILED SASS (sm_100) =====

	.target	sm_100

	.elftype	@"ET_EXEC"


//--------------------- .note.nv.tkinfo           --------------------------
	.section	.note.nv.tkinfo,"",@"SHT_NOTE"
	.sectionflags	@"SHF_NOTE_NV_TKINFO"
	.tkinfo
        /*0018*/ 	.word	0x00000002
        /*0030*/ 	.string	""
        /*0030*/ 	.string	"ptxas"
        /*0030*/ 	.string	"Cuda compilation tools, release 13.0, V13.0.88"
        /*0030*/ 	.string	"Build cuda_13.0.r13.0/compiler.36424714_0"
        /*0030*/ 	.string	"-arch sm_100 -m 64 "



//--------------------- .note.nv.cuinfo           --------------------------
	.section	.note.nv.cuinfo,"",@"SHT_NOTE"
	.sectionflags	@"SHF_NOTE_NV_CUINFO"
        /*0018*/ 	.short	0x0002
        /*001a*/ 	.short	0x0064
        /*001c*/ 	.short	0x0082
	.zero		2


//--------------------- .nv.info                  --------------------------
	.section	.nv.info,"",@"SHT_CUDA_INFO"
	.align	4


	//----- nvinfo : EIATTR_REGCOUNT
	.align		4
        /*0000*/ 	.byte	0x04, 0x2f
        /*0002*/ 	.short	(.L_1 - .L_0)
	.align		4
.L_0:
        /*0004*/ 	.word	index@(_Z4addAPiS_S_ii)
        /*0008*/ 	.word	0x00000016


	//----- nvinfo : EIATTR_FRAME_SIZE
	.align		4
.L_1:
        /*000c*/ 	.byte	0x04, 0x11
        /*000e*/ 	.short	(.L_3 - .L_2)
	.align		4
.L_2:
        /*0010*/ 	.word	index@(_Z4addAPiS_S_ii)
        /*0014*/ 	.word	0x00000000


	//----- nvinfo : EIATTR_REGCOUNT
	.align		4
.L_3:
        /*0018*/ 	.byte	0x04, 0x2f
        /*001a*/ 	.short	(.L_5 - .L_4)
	.align		4
.L_4:
        /*001c*/ 	.word	index@(_Z4addBPiS_S_ii)
        /*0020*/ 	.word	0x00000020


	//----- nvinfo : EIATTR_FRAME_SIZE
	.align		4
.L_5:
        /*0024*/ 	.byte	0x04, 0x11
        /*0026*/ 	.short	(.L_7 - .L_6)
	.align		4
.L_6:
        /*0028*/ 	.word	index@(_Z4addBPiS_S_ii)
        /*002c*/ 	.word	0x00000000


	//----- nvinfo : EIATTR_REGCOUNT
	.align		4
.L_7:
        /*0030*/ 	.byte	0x04, 0x2f
        /*0032*/ 	.short	(.L_9 - .L_8)
	.align		4
.L_8:
        /*0034*/ 	.word	index@(_Z4addCPiS_S_i)
        /*0038*/ 	.word	0x00000020


	//----- nvinfo : EIATTR_FRAME_SIZE
	.align		4
.L_9:
        /*003c*/ 	.byte	0x04, 0x11
        /*003e*/ 	.short	(.L_11 - .L_10)
	.align		4
.L_10:
        /*0040*/ 	.word	index@(_Z4addCPiS_S_i)
        /*0044*/ 	.word	0x00000000


	//----- nvinfo : EIATTR_MIN_STACK_SIZE
	.align		4
.L_11:
        /*0048*/ 	.byte	0x04, 0x12
        /*004a*/ 	.short	(.L_13 - .L_12)
	.align		4
.L_12:
        /*004c*/ 	.word	index@(_Z4addCPiS_S_i)
        /*0050*/ 	.word	0x00000000


	//----- nvinfo : EIATTR_MIN_STACK_SIZE
	.align		4
.L_13:
        /*0054*/ 	.byte	0x04, 0x12
        /*0056*/ 	.short	(.L_15 - .L_14)
	.align		4
.L_14:
        /*0058*/ 	.word	index@(_Z4addBPiS_S_ii)
        /*005c*/ 	.word	0x00000000


	//----- nvinfo : EIATTR_MIN_STACK_SIZE
	.align		4
.L_15:
        /*0060*/ 	.byte	0x04, 0x12
        /*0062*/ 	.short	(.L_17 - .L_16)
	.align		4
.L_16:
        /*0064*/ 	.word	index@(_Z4addAPiS_S_ii)
        /*0068*/ 	.word	0x00000000
.L_17:


//--------------------- .nv.compat                --------------------------
	.section	.nv.compat,"",@"SHT_CUDA_COMPAT_INFO"
	.align	4
        /*0000*/ 	.byte	0x02, 0x09, 0x00, 0x00, 0x02, 0x02, 0x01, 0x00, 0x02, 0x05, 0x05, 0x00, 0x03, 0x07, 0x01, 0x01
        /*0010*/ 	.byte	0x02, 0x03, 0x00, 0x00, 0x02, 0x06, 0x01, 0x00, 0x04, 0x0b, 0x08, 0x00, 0x09, 0x00, 0x00, 0x00
        /*0020*/ 	.byte	0x00, 0x00, 0x00, 0x00


//--------------------- .nv.info._Z4addCPiS_S_i   --------------------------
	.section	.nv.info._Z4addCPiS_S_i,"",@"SHT_CUDA_INFO"
	.sectionflags	@""
	.align	4


	//----- nvinfo : EIATTR_CUDA_API_VERSION
	.align		4
        /*0000*/ 	.byte	0x04, 0x37
        /*0002*/ 	.short	(.L_19 - .L_18)
.L_18:
        /*0004*/ 	.word	0x00000082


	//----- nvinfo : EIATTR_KPARAM_INFO
	.align		4
.L_19:
        /*0008*/ 	.byte	0x04, 0x17
        /*000a*/ 	.short	(.L_21 - .L_20)
.L_20:
        /*000c*/ 	.word	0x00000000
        /*0010*/ 	.short	0x0003
        /*0012*/ 	.short	0x0018
        /*0014*/ 	.byte	0x00, 0xf0, 0x11, 0x00


	//----- nvinfo : EIATTR_KPARAM_INFO
	.align		4
.L_21:
        /*0018*/ 	.byte	0x04, 0x17
        /*001a*/ 	.short	(.L_23 - .L_22)
.L_22:
        /*001c*/ 	.word	0x00000000
        /*0020*/ 	.short	0x0002
        /*0022*/ 	.short	0x0010
        /*0024*/ 	.byte	0x00, 0xf5, 0x21, 0x00


	//----- nvinfo : EIATTR_KPARAM_INFO
	.align		4
.L_23:
        /*0028*/ 	.byte	0x04, 0x17
        /*002a*/ 	.short	(.L_25 - .L_24)
.L_24:
        /*002c*/ 	.word	0x00000000
        /*0030*/ 	.short	0x0001
        /*0032*/ 	.short	0x0008
        /*0034*/ 	.byte	0x00, 0xf5, 0x21, 0x00


	//----- nvinfo : EIATTR_KPARAM_INFO
	.align		4
.L_25:
        /*0038*/ 	.byte	0x04, 0x17
        /*003a*/ 	.short	(.L_27 - .L_26)
.L_26:
        /*003c*/ 	.word	0x00000000
        /*0040*/ 	.short	0x0000
        /*0042*/ 	.short	0x0000
        /*0044*/ 	.byte	0x00, 0xf5, 0x21, 0x00


	//----- nvinfo : EIATTR_SPARSE_MMA_MASK
	.align		4
.L_27:
        /*0048*/ 	.byte	0x03, 0x50
        /*004a*/ 	.short	0x0000


	//----- nvinfo : EIATTR_MAXREG_COUNT
	.align		4
        /*004c*/ 	.byte	0x03, 0x1b
        /*004e*/ 	.short	0x00ff


	//----- nvinfo : EIATTR_MERCURY_ISA_VERSION
	.align		4
        /*0050*/ 	.byte	0x03, 0x5f
        /*0052*/ 	.short	0x0101


	//----- nvinfo : EIATTR_VRC_CTA_INIT_COUNT
	.align		4
        /*0054*/ 	.byte	0x02, 0x4a
	.zero		1
	.zero		1


	//----- nvinfo : EIATTR_EXIT_INSTR_OFFSETS
	.align		4
        /*0058*/ 	.byte	0x04, 0x1c
        /*005a*/ 	.short	(.L_29 - .L_28)


	//   ....[0]....
.L_28:
        /*005c*/ 	.word	0x00000030


	//   ....[1]....
        /*0060*/ 	.word	0x000005c0


	//   ....[2]....
        /*0064*/ 	.word	0x000008b0


	//   ....[3]....
        /*0068*/ 	.word	0x00000ae0


	//   ....[4]....
        /*006c*/ 	.word	0x00000bc0


	//----- nvinfo : EIATTR_CBANK_PARAM_SIZE
	.align		4
.L_29:
        /*0070*/ 	.byte	0x03, 0x19
        /*0072*/ 	.short	0x001c


	//----- nvinfo : EIATTR_PARAM_CBANK
	.align		4
        /*0074*/ 	.byte	0x04, 0x0a
        /*0076*/ 	.short	(.L_31 - .L_30)
	.align		4
.L_30:
        /*0078*/ 	.word	index@(.nv.constant0._Z4addCPiS_S_i)
        /*007c*/ 	.short	0x0380
        /*007e*/ 	.short	0x001c


	//----- nvinfo : EIATTR_SW_WAR
	.align		4
.L_31:
        /*0080*/ 	.byte	0x04, 0x36
        /*0082*/ 	.short	(.L_33 - .L_32)
.L_32:
        /*0084*/ 	.word	0x00000008
.L_33:


//--------------------- .nv.info._Z4addBPiS_S_ii  --------------------------
	.section	.nv.info._Z4addBPiS_S_ii,"",@"SHT_CUDA_INFO"
	.sectionflags	@""
	.align	4


	//----- nvinfo : EIATTR_CUDA_API_VERSION
	.align		4
        /*0000*/ 	.byte	0x04, 0x37
        /*0002*/ 	.short	(.L_35 - .L_34)
.L_34:
        /*0004*/ 	.word	0x00000082


	//----- nvinfo : EIATTR_KPARAM_INFO
	.align		4
.L_35:
        /*0008*/ 	.byte	0x04, 0x17
        /*000a*/ 	.short	(.L_37 - .L_36)
.L_36:
        /*000c*/ 	.word	0x00000000
        /*0010*/ 	.short	0x0004
        /*0012*/ 	.short	0x001c
        /*0014*/ 	.byte	0x00, 0xf0, 0x11, 0x00


	//----- nvinfo : EIATTR_KPARAM_INFO
	.align		4
.L_37:
        /*0018*/ 	.byte	0x04, 0x17
        /*001a*/ 	.short	(.L_39 - .L_38)
.L_38:
        /*001c*/ 	.word	0x00000000
        /*0020*/ 	.short	0x0003
        /*0022*/ 	.short	0x0018
        /*0024*/ 	.byte	0x00, 0xf0, 0x11, 0x00


	//----- nvinfo : EIATTR_KPARAM_INFO
	.align		4
.L_39:
        /*0028*/ 	.byte	0x04, 0x17
        /*002a*/ 	.short	(.L_41 - .L_40)
.L_40:
        /*002c*/ 	.word	0x00000000
        /*0030*/ 	.short	0x0002
        /*0032*/ 	.short	0x0010
        /*0034*/ 	.byte	0x00, 0xf5, 0x21, 0x00


	//----- nvinfo : EIATTR_KPARAM_INFO
	.align		4
.L_41:
        /*0038*/ 	.byte	0x04, 0x17
        /*003a*/ 	.short	(.L_43 - .L_42)
.L_42:
        /*003c*/ 	.word	0x00000000
        /*0040*/ 	.short	0x0001
        /*0042*/ 	.short	0x0008
        /*0044*/ 	.byte	0x00, 0xf5, 0x21, 0x00


	//----- nvinfo : EIATTR_KPARAM_INFO
	.align		4
.L_43:
        /*0048*/ 	.byte	0x04, 0x17
        /*004a*/ 	.short	(.L_45 - .L_44)
.L_44:
        /*004c*/ 	.word	0x00000000
        /*0050*/ 	.short	0x0000
        /*0052*/ 	.short	0x0000
        /*0054*/ 	.byte	0x00, 0xf5, 0x21, 0x00


	//----- nvinfo : EIATTR_SPARSE_MMA_MASK
	.align		4
.L_45:
        /*0058*/ 	.byte	0x03, 0x50
        /*005a*/ 	.short	0x0000


	//----- nvinfo : EIATTR_MAXREG_COUNT
	.align		4
        /*005c*/ 	.byte	0x03, 0x1b
        /*005e*/ 	.short	0x00ff


	//----- nvinfo : EIATTR_MERCURY_ISA_VERSION
	.align		4
        /*0060*/ 	.byte	0x03, 0x5f
        /*0062*/ 	.short	0x0101


	//----- nvinfo : EIATTR_VRC_CTA_INIT_COUNT
	.align		4
        /*0064*/ 	.byte	0x02, 0x4a
	.zero		1
	.zero		1


	//----- nvinfo : EIATTR_EXIT_INSTR_OFFSETS
	.align		4
        /*0068*/ 	.byte	0x04, 0x1c
        /*006a*/ 	.short	(.L_47 - .L_46)


	//   ....[0]....
.L_46:
        /*006c*/ 	.word	0x00000070


	//   ....[1]....
        /*0070*/ 	.word	0x00000c10


	//   ....[2]....
        /*0074*/ 	.word	0x000010b0


	//   ....[3]....
        /*0078*/ 	.word	0x00001350


	//   ....[4]....
        /*007c*/ 	.word	0x000014a0


	//----- nvinfo : EIATTR_CBANK_PARAM_SIZE
	.align		4
.L_47:
        /*0080*/ 	.byte	0x03, 0x19
        /*0082*/ 	.short	0x0020


	//----- nvinfo : EIATTR_PARAM_CBANK
	.align		4
        /*0084*/ 	.byte	0x04, 0x0a
        /*0086*/ 	.short	(.L_49 - .L_48)
	.align		4
.L_48:
        /*0088*/ 	.word	index@(.nv.constant0._Z4addBPiS_S_ii)
        /*008c*/ 	.short	0x0380
        /*008e*/ 	.short	0x0020


	//----- nvinfo : EIATTR_SW_WAR
	.align		4
.L_49:
        /*0090*/ 	.byte	0x04, 0x36
        /*0092*/ 	.short	(.L_51 - .L_50)
.L_50:
        /*0094*/ 	.word	0x00000008
.L_51:


//--------------------- .nv.info._Z4addAPiS_S_ii  --------------------------
	.section	.nv.info._Z4addAPiS_S_ii,"",@"SHT_CUDA_INFO"
	.sectionflags	@""
	.align	4


	//----- nvinfo : EIATTR_CUDA_API_VERSION
	.align		4
        /*0000*/ 	.byte	0x04, 0x37
        /*0002*/ 	.short	(.L_53 - .L_52)
.L_52:
        /*0004*/ 	.word	0x00000082


	//----- nvinfo : EIATTR_KPARAM_INFO
	.align		4
.L_53:
        /*0008*/ 	.byte	0x04, 0x17
        /*000a*/ 	.short	(.L_55 - .L_54)
.L_54:
        /*000c*/ 	.word	0x00000000
        /*0010*/ 	.short	0x0004
        /*0012*/ 	.short	0x001c
        /*0014*/ 	.byte	0x00, 0xf0, 0x11, 0x00


	//----- nvinfo : EIATTR_KPARAM_INFO
	.align		4
.L_55:
        /*0018*/ 	.byte	0x04, 0x17
        /*001a*/ 	.short	(.L_57 - .L_56)
.L_56:
        /*001c*/ 	.word	0x00000000
        /*0020*/ 	.short	0x0003
        /*0022*/ 	.short	0x0018
        /*0024*/ 	.byte	0x00, 0xf0, 0x11, 0x00


	//----- nvinfo : EIATTR_KPARAM_INFO
	.align		4
.L_57:
        /*0028*/ 	.byte	0x04, 0x17
        /*002a*/ 	.short	(.L_59 - .L_58)
.L_58:
        /*002c*/ 	.word	0x00000000
        /*0030*/ 	.short	0x0002
        /*0032*/ 	.short	0x0010
        /*0034*/ 	.byte	0x00, 0xf5, 0x21, 0x00


	//----- nvinfo : EIATTR_KPARAM_INFO
	.align		4
.L_59:
        /*0038*/ 	.byte	0x04, 0x17
        /*003a*/ 	.short	(.L_61 - .L_60)
.L_60:
        /*003c*/ 	.word	0x00000000
        /*0040*/ 	.short	0x0001
        /*0042*/ 	.short	0x0008
        /*0044*/ 	.byte	0x00, 0xf5, 0x21, 0x00


	//----- nvinfo : EIATTR_KPARAM_INFO
	.align		4
.L_61:
        /*0048*/ 	.byte	0x04, 0x17
        /*004a*/ 	.short	(.L_63 - .L_62)
.L_62:
        /*004c*/ 	.word	0x00000000
        /*0050*/ 	.short	0x0000
        /*0052*/ 	.short	0x0000
        /*0054*/ 	.byte	0x00, 0xf5, 0x21, 0x00


	//----- nvinfo : EIATTR_SPARSE_MMA_MASK
	.align		4
.L_63:
        /*0058*/ 	.byte	0x03, 0x50
        /*005a*/ 	.short	0x0000


	//----- nvinfo : EIATTR_MAXREG_COUNT
	.align		4
        /*005c*/ 	.byte	0x03, 0x1b
        /*005e*/ 	.short	0x00ff


	//----- nvinfo : EIATTR_MERCURY_ISA_VERSION
	.align		4
        /*0060*/ 	.byte	0x03, 0x5f
        /*0062*/ 	.short	0x0101


	//----- nvinfo : EIATTR_VRC_CTA_INIT_COUNT
	.align		4
        /*0064*/ 	.byte	0x02, 0x4a
	.zero		1
	.zero		1


	//----- nvinfo : EIATTR_EXIT_INSTR_OFFSETS
	.align		4
        /*0068*/ 	.byte	0x04, 0x1c
        /*006a*/ 	.short	(.L_65 - .L_64)


	//   ....[0]....
.L_64:
        /*006c*/ 	.word	0x00000050


	//   ....[1]....
        /*0070*/ 	.word	0x00000650


	//   ....[2]....
        /*0074*/ 	.word	0x00000920


	//   ....[3]....
        /*0078*/ 	.word	0x00000af0


	//   ....[4]....
        /*007c*/ 	.word	0x00000c00


	//----- nvinfo : EIATTR_CBANK_PARAM_SIZE
	.align		4
.L_65:
        /*0080*/ 	.byte	0x03, 0x19
        /*0082*/ 	.short	0x0020


	//----- nvinfo : EIATTR_PARAM_CBANK
	.align		4
        /*0084*/ 	.byte	0x04, 0x0a
        /*0086*/ 	.short	(.L_67 - .L_66)
	.align		4
.L_66:
        /*0088*/ 	.word	index@(.nv.constant0._Z4addAPiS_S_ii)
        /*008c*/ 	.short	0x0380
        /*008e*/ 	.short	0x0020


	//----- nvinfo : EIATTR_SW_WAR
	.align		4
.L_67:
        /*0090*/ 	.byte	0x04, 0x36
        /*0092*/ 	.short	(.L_69 - .L_68)
.L_68:
        /*0094*/ 	.word	0x00000008
.L_69:


//--------------------- .nv.callgraph             --------------------------
	.section	.nv.callgraph,"",@"SHT_CUDA_CALLGRAPH"
	.align	4
	.sectionentsize	8
	.align		4
        /*0000*/ 	.word	0x00000000
	.align		4
        /*0004*/ 	.word	0xffffffff
	.align		4
        /*0008*/ 	.word	0x00000000
	.align		4
        /*000c*/ 	.word	0xfffffffe
	.align		4
        /*0010*/ 	.word	0x00000000
	.align		4
        /*0014*/ 	.word	0xfffffffd
	.align		4
        /*0018*/ 	.word	0x00000000
	.align		4
        /*001c*/ 	.word	0xfffffffc


//--------------------- .text._Z4addCPiS_S_i      --------------------------
	.section	.text._Z4addCPiS_S_i,"ax",@progbits
	.align	128
        .global         _Z4addCPiS_S_i
        .type           _Z4addCPiS_S_i,@function
        .size           _Z4addCPiS_S_i,(.L_x_17 - _Z4addCPiS_S_i)
        .other          _Z4addCPiS_S_i,@"STO_CUDA_ENTRY STV_DEFAULT"
_Z4addCPiS_S_i:
.text._Z4addCPiS_S_i:
[----:B------:R-:W-:Y:S08]  /*0000*/  LDC R1, c[0x0][0x37c] ;  /* 0x0000df00ff017b82 */ /* 0x000ff00000000800 */
[----:B------:R-:W0:Y:S02]  /*0010*/  LDC R0, c[0x0][0x398] ;  /* 0x0000e600ff007b82 */ /* 0x000e240000000800 */
[----:B0-----:R-:W-:-:S13]  /*0020*/  ISETP.GE.AND P0, PT, R0, 0x1, PT ;  /* 0x000000010000780c */ /* 0x001fda0003f06270 */
[----:B------:R-:W-:Y:S05]  /*0030*/  @!P0 EXIT ;  /* 0x000000000000894d */ /* 0x000fea0003800000 */
[----:B------:R-:W0:Y:S01]  /*0040*/  S2R R9, SR_TID.Y ;  /* 0x0000000000097919 */ /* 0x000e220000002200 */
[----:B------:R-:W1:Y:S01]  /*0050*/  LDC R2, c[0x0][0x360] ;  /* 0x0000d800ff027b82 */ /* 0x000e620000000800 */
[C---:B------:R-:W-:Y:S01]  /*0060*/  ISETP.GE.U32.AND P1, PT, R0.reuse, 0x8, PT ;  /* 0x000000080000780c */ /* 0x040fe20003f26070 */
[----:B------:R-:W2:Y:S01]  /*0070*/  LDCU.64 UR4, c[0x0][0x358] ;  /* 0x00006b00ff0477ac */ /* 0x000ea20008000a00 */
[----:B------:R-:W3:Y:S01]  /*0080*/  S2R R7, SR_TID.X ;  /* 0x0000000000077919 */ /* 0x000ee20000002100 */
[----:B------:R-:W-:Y:S01]  /*0090*/  LOP3.LUT R3, R0, 0x7, RZ, 0xc0, !PT ;  /* 0x0000000700037812 */ /* 0x000fe200078ec0ff */
[----:B------:R-:W-:-:S03]  /*00a0*/  HFMA2 R5, -RZ, RZ, 0, 0 ;  /* 0x00000000ff057431 */ /* 0x000fc600000001ff */
[----:B------:R-:W-:Y:S01]  /*00b0*/  ISETP.NE.AND P0, PT, R3, RZ, PT ;  /* 0x000000ff0300720c */ /* 0x000fe20003f05270 */
[----:B0-----:R-:W-:Y:S02]  /*00c0*/  IMAD R4, R9, R0, RZ ;  /* 0x0000000009047224 */ /* 0x001fe400078e02ff */
[----:B-1----:R-:W-:-:S03]  /*00d0*/  IMAD R6, R2, R9, RZ ;  /* 0x0000000902067224 */ /* 0x002fc600078e02ff */
[----:B--23--:R-:W-:Y:S07]  /*00e0*/  @!P1 BRA `(.L_x_0) ;  /* 0x0000000400349947 */ /* 0x00cfee0003800000 */
[----:B------:R-:W0:Y:S01]  /*00f0*/  LDC.64 R8, c[0x0][0x380] ;  /* 0x0000e000ff087b82 */ /* 0x000e220000000a00 */
[----:B------:R-:W-:Y:S01]  /*0100*/  LOP3.LUT R5, R0, 0x7ffffff8, RZ, 0xc0, !PT ;  /* 0x7ffffff800057812 */ /* 0x000fe200078ec0ff */
[C-C-:B------:R-:W-:Y:S01]  /*0110*/  IMAD R25, R2.reuse, 0x6, R7.reuse ;  /* 0x0000000602197824 */ /* 0x140fe200078e0207 */
[C---:B------:R-:W-:Y:S01]  /*0120*/  IADD3 R26, PT, PT, R2.reuse, R7, RZ ;  /* 0x00000007021a7210 */ /* 0x040fe20007ffe0ff */
[C-C-:B------:R-:W-:Y:S02]  /*0130*/  IMAD R27, R2.reuse, 0x5, R7.reuse ;  /* 0x00000005021b7824 */ /* 0x140fe400078e0207 */
[C-C-:B------:R-:W-:Y:S02]  /*0140*/  IMAD R29, R2.reuse, 0x4, R7.reuse ;  /* 0x00000004021d7824 */ /* 0x140fe400078e0207 */
[----:B------:R-:W1:Y:S01]  /*0150*/  LDC.64 R12, c[0x0][0x390] ;  /* 0x0000e400ff0c7b82 */ /* 0x000e620000000a00 */
[C-C-:B------:R-:W-:Y:S02]  /*0160*/  IMAD R24, R2.reuse, 0x3, R7.reuse ;  /* 0x0000000302187824 */ /* 0x140fe400078e0207 */
[----:B------:R-:W-:-:S05]  /*0170*/  IMAD R28, R2, 0x2, R7 ;  /* 0x00000002021c7824 */ /* 0x000fca00078e0207 */
[----:B------:R-:W2:Y:S01]  /*0180*/  LDC.64 R10, c[0x0][0x388] ;  /* 0x0000e200ff0a7b82 */ /* 0x000ea20000000a00 */
[----:B0-----:R-:W-:-:S03]  /*0190*/  IMAD.WIDE.U32 R8, R4, 0x4, R8 ;  /* 0x0000000404087825 */ /* 0x001fc600078e0008 */
[----:B------:R-:W-:Y:S02]  /*01a0*/  IADD3 R19, P1, PT, R8, 0x10, RZ ;  /* 0x0000001008137810 */ /* 0x000fe40007f3e0ff */
[----:B------:R-:W-:Y:S01]  /*01b0*/  IADD3 R8, PT, PT, -R5, RZ, RZ ;  /* 0x000000ff05087210 */ /* 0x000fe20007ffe1ff */
[----:B-1----:R-:W-:-:S04]  /*01c0*/  IMAD.WIDE.U32 R12, R6, 0x4, R12 ;  /* 0x00000004060c7825 */ /* 0x002fc800078e000c */
[----:B------:R-:W-:Y:S01]  /*01d0*/  IMAD.X R22, RZ, RZ, R9, P1 ;  /* 0x000000ffff167224 */ /* 0x000fe200008e0609 */
[----:B------:R-:W-:Y:S01]  /*01e0*/  IADD3 R18, P2, PT, R12, 0x10, RZ ;  /* 0x000000100c127810 */ /* 0x000fe20007f5e0ff */
[----:B------:R-:W-:Y:S02]  /*01f0*/  IMAD R9, R2, 0x7, R7 ;  /* 0x0000000702097824 */ /* 0x000fe400078e0207 */
[----:B--2---:R-:W-:Y:S01]  /*0200*/  IMAD.WIDE.U32 R16, R7, 0x4, R10 ;  /* 0x0000000407107825 */ /* 0x004fe200078e000a */
[----:B------:R-:W-:-:S09]  /*0210*/  IADD3.X R21, PT, PT, RZ, R13, RZ, P2, !PT ;  /* 0x0000000dff157210 */ /* 0x000fd200017fe4ff */
.L_x_1:
[----:B------:R-:W-:Y:S01]  /*0220*/  IMAD.MOV.U32 R14, RZ, RZ, R19 ;  /* 0x000000ffff0e7224 */ /* 0x000fe200078e0013 */
[----:B------:R-:W-:Y:S01]  /*0230*/  MOV R15, R22 ;  /* 0x00000016000f7202 */ /* 0x000fe20000000f00 */
[----:B------:R-:W2:Y:S04]  /*0240*/  LDG.E R13, desc[UR4][R16.64] ;  /* 0x00000004100d7981 */ /* 0x000ea8000c1e1900 */
[----:B------:R-:W2:Y:S01]  /*0250*/  LDG.E R12, desc[UR4][R14.64+-0x10] ;  /* 0xfffff0040e0c7981 */ /* 0x000ea2000c1e1900 */
[----:B------:R-:W-:-:S04]  /*0260*/  IMAD.WIDE.U32 R22, R26, 0x4, R10 ;  /* 0x000000041a167825 */ /* 0x000fc800078e000a */
[----:B--2---:R-:W-:Y:S01]  /*0270*/  IMAD.IADD R19, R12, 0x1, R13 ;  /* 0x000000010c137824 */ /* 0x004fe200078e020d */
[----:B------:R-:W-:Y:S01]  /*0280*/  MOV R12, R18 ;  /* 0x00000012000c7202 */ /* 0x000fe20000000f00 */
[----:B------:R-:W-:-:S05]  /*0290*/  IMAD.MOV.U32 R13, RZ, RZ, R21 ;  /* 0x000000ffff0d7224 */ /* 0x000fca00078e0015 */
[----:B------:R0:W-:Y:S04]  /*02a0*/  STG.E desc[UR4][R12.64+-0x10], R19 ;  /* 0xfffff0130c007986 */ /* 0x0001e8000c101904 */
[----:B------:R-:W2:Y:S04]  /*02b0*/  LDG.E R23, desc[UR4][R22.64] ;  /* 0x0000000416177981 */ /* 0x000ea8000c1e1900 */
[----:B------:R-:W2:Y:S02]  /*02c0*/  LDG.E R18, desc[UR4][R14.64+-0xc] ;  /* 0xfffff4040e127981 */ /* 0x000ea4000c1e1900 */
[----:B--2---:R-:W-:Y:S01]  /*02d0*/  IADD3 R21, PT, PT, R18, R23, RZ ;  /* 0x0000001712157210 */ /* 0x004fe20007ffe0ff */
[----:B0-----:R-:W-:-:S04]  /*02e0*/  IMAD.WIDE.U32 R18, R28, 0x4, R10 ;  /* 0x000000041c127825 */ /* 0x001fc800078e000a */
[----:B------:R0:W-:Y:S04]  /*02f0*/  STG.E desc[UR4][R12.64+-0xc], R21 ;  /* 0xfffff4150c007986 */ /* 0x0001e8000c101904 */
[----:B------:R-:W2:Y:S04]  /*0300*/  LDG.E R18, desc[UR4][R18.64] ;  /* 0x0000000412127981 */ /* 0x000ea8000c1e1900 */
[----:B------:R-:W2:Y:S02]  /*0310*/  LDG.E R20, desc[UR4][R14.64+-0x8] ;  /* 0xfffff8040e147981 */ /* 0x000ea4000c1e1900 */
[----:B--2---:R-:W-:-:S02]  /*0320*/  IMAD.IADD R23, R20, 0x1, R18 ;  /* 0x0000000114177824 */ /* 0x004fc400078e0212 */
[----:B0-----:R-:W-:-:S03]  /*0330*/  IMAD.WIDE.U32 R20, R24, 0x4, R10 ;  /* 0x0000000418147825 */ /* 0x001fc600078e000a */
        /* <DEDUP_REMOVED lines=19> */
[----:B------:R-:W-:-:S03]  /*0470*/  IMAD.WIDE.U32 R22, R9, 0x4, R10 ;  /* 0x0000000409167825 */ /* 0x000fc600078e000a */
[----:B------:R1:W-:Y:S04]  /*0480*/  STG.E desc[UR4][R12.64+0x8], R20 ;  /* 0x000008140c007986 */ /* 0x0003e8000c101904 */
[----:B------:R-:W2:Y:S04]  /*0490*/  LDG.E R22, desc[UR4][R22.64] ;  /* 0x0000000416167981 */ /* 0x000ea8000c1e1900 */
[----:B------:R-:W2:Y:S01]  /*04a0*/  LDG.E R19, desc[UR4][R14.64+0xc] ;  /* 0x00000c040e137981 */ /* 0x000ea2000c1e1900 */
[----:B------:R-:W-:Y:S01]  /*04b0*/  IADD3 R8, PT, PT, R8, 0x8, RZ ;  /* 0x0000000808087810 */ /* 0x000fe20007ffe0ff */
[----:B------:R-:W-:Y:S01]  /*04c0*/  IMAD R25, R2, 0x8, R25 ;  /* 0x0000000802197824 */ /* 0x000fe200078e0219 */
[----:B0-----:R-:W-:Y:S01]  /*04d0*/  IADD3 R18, P2, PT, R12, 0x20, RZ ;  /* 0x000000200c127810 */ /* 0x001fe20007f5e0ff */
[C---:B------:R-:W-:Y:S01]  /*04e0*/  IMAD R29, R2.reuse, 0x8, R29 ;  /* 0x00000008021d7824 */ /* 0x040fe200078e021d */
[C---:B------:R-:W-:Y:S01]  /*04f0*/  LEA R9, R2.reuse, R9, 0x3 ;  /* 0x0000000902097211 */ /* 0x040fe200078e18ff */
[C---:B------:R-:W-:Y:S01]  /*0500*/  IMAD R26, R2.reuse, 0x8, R26 ;  /* 0x00000008021a7824 */ /* 0x040fe200078e021a */
[C---:B------:R-:W-:Y:S01]  /*0510*/  LEA R27, R2.reuse, R27, 0x3 ;  /* 0x0000001b021b7211 */ /* 0x040fe200078e18ff */
[----:B------:R-:W-:Y:S01]  /*0520*/  IMAD.X R21, RZ, RZ, R13, P2 ;  /* 0x000000ffff157224 */ /* 0x000fe200010e060d */
[C---:B------:R-:W-:Y:S01]  /*0530*/  LEA R24, R2.reuse, R24, 0x3 ;  /* 0x0000001802187211 */ /* 0x040fe200078e18ff */
[C---:B------:R-:W-:Y:S01]  /*0540*/  IMAD.WIDE.U32 R16, R2.reuse, 0x20, R16 ;  /* 0x0000002002107825 */ /* 0x040fe200078e0010 */
[----:B------:R-:W-:-:S02]  /*0550*/  LEA R28, R2, R28, 0x3 ;  /* 0x0000001c021c7211 */ /* 0x000fc400078e18ff */
[----:B--2---:R-:W-:Y:S02]  /*0560*/  IADD3 R23, PT, PT, R19, R22, RZ ;  /* 0x0000001613177210 */ /* 0x004fe40007ffe0ff */
[----:B------:R-:W-:-:S03]  /*0570*/  IADD3 R19, P1, PT, R14, 0x20, RZ ;  /* 0x000000200e137810 */ /* 0x000fc60007f3e0ff */
[----:B------:R1:W-:Y:S02]  /*0580*/  STG.E desc[UR4][R12.64+0xc], R23 ;  /* 0x00000c170c007986 */ /* 0x0003e4000c101904 */
[----:B------:R-:W-:Y:S01]  /*0590*/  IMAD.X R22, RZ, RZ, R15, P1 ;  /* 0x000000ffff167224 */ /* 0x000fe200008e060f */
[----:B------:R-:W-:-:S13]  /*05a0*/  ISETP.NE.AND P1, PT, R8, RZ, PT ;  /* 0x000000ff0800720c */ /* 0x000fda0003f25270 */
[----:B-1----:R-:W-:Y:S05]  /*05b0*/  @P1 BRA `(.L_x_1) ;  /* 0xfffffffc00181947 */ /* 0x002fea000383ffff */
.L_x_0:
[----:B------:R-:W-:Y:S05]  /*05c0*/  @!P0 EXIT ;  /* 0x000000000000894d */ /* 0x000fea0003800000 */
[----:B------:R-:W-:Y:S02]  /*05d0*/  ISETP.GE.U32.AND P1, PT, R3, 0x4, PT ;  /* 0x000000040300780c */ /* 0x000fe40003f26070 */
[----:B------:R-:W-:-:S04]  /*05e0*/  LOP3.LUT R20, R0, 0x3, RZ, 0xc0, !PT ;  /* 0x0000000300147812 */ /* 0x000fc800078ec0ff */
[----:B------:R-:W-:-:S07]  /*05f0*/  ISETP.NE.AND P0, PT, R20, RZ, PT ;  /* 0x000000ff1400720c */ /* 0x000fce0003f05270 */
[----:B------:R-:W-:Y:S06]  /*0600*/  @!P1 BRA `(.L_x_2) ;  /* 0x0000000000a89947 */ /* 0x000fec0003800000 */
[----:B------:R-:W0:Y:S01]  /*0610*/  LDC.64 R14, c[0x0][0x380] ;  /* 0x0000e000ff0e7b82 */ /* 0x000e220000000a00 */
[----:B------:R-:W-:Y:S01]  /*0620*/  IMAD.IADD R3, R4, 0x1, R5 ;  /* 0x0000000104037824 */ /* 0x000fe200078e0205 */
[----:B------:R-:W1:Y:S01]  /*0630*/  LDCU.64 UR6, c[0x0][0x380] ;  /* 0x00007000ff0677ac */ /* 0x000e620008000a00 */
[----:B------:R-:W-:-:S05]  /*0640*/  IMAD R11, R5, R2, R7 ;  /* 0x00000002050b7224 */ /* 0x000fca00078e0207 */
[----:B------:R-:W2:Y:S08]  /*0650*/  LDC.64 R8, c[0x0][0x388] ;  /* 0x0000e200ff087b82 */ /* 0x000eb00000000a00 */
[----:B------:R-:W3:Y:S01]  /*0660*/  LDC.64 R12, c[0x0][0x390] ;  /* 0x0000e400ff0c7b82 */ /* 0x000ee20000000a00 */
[----:B0-----:R-:W-:-:S06]  /*0670*/  IMAD.WIDE.U32 R14, R3, 0x4, R14 ;  /* 0x00000004030e7825 */ /* 0x001fcc00078e000e */
[----:B------:R-:W4:Y:S01]  /*0680*/  LDG.E R14, desc[UR4][R14.64] ;  /* 0x000000040e0e7981 */ /* 0x000f22000c1e1900 */
[----:B--2---:R-:W-:-:S06]  /*0690*/  IMAD.WIDE.U32 R16, R11, 0x4, R8 ;  /* 0x000000040b107825 */ /* 0x004fcc00078e0008 */
[----:B------:R-:W4:Y:S01]  /*06a0*/  LDG.E R17, desc[UR4][R16.64] ;  /* 0x0000000410117981 */ /* 0x000f22000c1e1900 */
[----:B------:R-:W-:Y:S01]  /*06b0*/  IADD3 R18, P1, PT, R4, R5, RZ ;  /* 0x0000000504127210 */ /* 0x000fe20007f3e0ff */
[----:B------:R-:W-:Y:S01]  /*06c0*/  IMAD.IADD R19, R6, 0x1, R5 ;  /* 0x0000000106137824 */ /* 0x000fe200078e0205 */
[----:B------:R-:W-:Y:S02]  /*06d0*/  IADD3 R3, PT, PT, R11, R2, RZ ;  /* 0x000000020b037210 */ /* 0x000fe40007ffe0ff */
[----:B------:R-:W-:Y:S02]  /*06e0*/  IADD3.X R21, PT, PT, RZ, RZ, RZ, P1, !PT ;  /* 0x000000ffff157210 */ /* 0x000fe40000ffe4ff */
[----:B-1----:R-:W-:-:S04]  /*06f0*/  LEA R10, P1, R18, UR6, 0x2 ;  /* 0x00000006120a7c11 */ /* 0x002fc8000f8210ff */
[----:B------:R-:W-:Y:S01]  /*0700*/  LEA.HI.X R11, R18, UR7, R21, 0x2, P1 ;  /* 0x00000007120b7c11 */ /* 0x000fe200088f1415 */
[----:B------:R-:W0:Y:S01]  /*0710*/  LDCU.64 UR6, c[0x0][0x390] ;  /* 0x00007200ff0677ac */ /* 0x000e220008000a00 */
[----:B----4-:R-:W-:Y:S02]  /*0720*/  IMAD.IADD R21, R14, 0x1, R17 ;  /* 0x000000010e157824 */ /* 0x010fe400078e0211 */
[----:B---3--:R-:W-:-:S04]  /*0730*/  IMAD.WIDE.U32 R14, R19, 0x4, R12 ;  /* 0x00000004130e7825 */ /* 0x008fc800078e000c */
[C---:B------:R-:W-:Y:S01]  /*0740*/  IMAD.WIDE.U32 R16, R3.reuse, 0x4, R8 ;  /* 0x0000000403107825 */ /* 0x040fe200078e0008 */
[----:B------:R1:W-:Y:S04]  /*0750*/  STG.E desc[UR4][R14.64], R21 ;  /* 0x000000150e007986 */ /* 0x0003e8000c101904 */
[----:B------:R-:W2:Y:S04]  /*0760*/  LDG.E R18, desc[UR4][R10.64+0x4] ;  /* 0x000004040a127981 */ /* 0x000ea8000c1e1900 */
[----:B------:R-:W2:Y:S01]  /*0770*/  LDG.E R17, desc[UR4][R16.64] ;  /* 0x0000000410117981 */ /* 0x000ea2000c1e1900 */
[----:B------:R-:W-:Y:S01]  /*0780*/  IADD3 R13, P1, PT, R6, R5, RZ ;  /* 0x00000005060d7210 */ /* 0x000fe20007f3e0ff */
[----:B------:R-:W-:-:S03]  /*0790*/  IMAD.IADD R23, R3, 0x1, R2 ;  /* 0x0000000103177824 */ /* 0x000fc600078e0202 */
[----:B------:R-:W-:Y:S02]  /*07a0*/  IADD3.X R22, PT, PT, RZ, RZ, RZ, P1, !PT ;  /* 0x000000ffff167210 */ /* 0x000fe40000ffe4ff */
[----:B0-----:R-:W-:-:S04]  /*07b0*/  LEA R12, P1, R13, UR6, 0x2 ;  /* 0x000000060d0c7c11 */ /* 0x001fc8000f8210ff */
[----:B------:R-:W-:Y:S02]  /*07c0*/  LEA.HI.X R13, R13, UR7, R22, 0x2, P1 ;  /* 0x000000070d0d7c11 */ /* 0x000fe400088f1416 */
[----:B--2---:R-:W-:Y:S01]  /*07d0*/  IADD3 R3, PT, PT, R18, R17, RZ ;  /* 0x0000001112037210 */ /* 0x004fe20007ffe0ff */
[----:B------:R-:W-:-:S04]  /*07e0*/  IMAD.WIDE.U32 R18, R23, 0x4, R8 ;  /* 0x0000000417127825 */ /* 0x000fc800078e0008 */
[----:B------:R0:W-:Y:S04]  /*07f0*/  STG.E desc[UR4][R12.64+0x4], R3 ;  /* 0x000004030c007986 */ /* 0x0001e8000c101904 */
[----:B------:R-:W2:Y:S04]  /*0800*/  LDG.E R19, desc[UR4][R18.64] ;  /* 0x0000000412137981 */ /* 0x000ea8000c1e1900 */
[----:B-1----:R-:W2:Y:S01]  /*0810*/  LDG.E R14, desc[UR4][R10.64+0x8] ;  /* 0x000008040a0e7981 */ /* 0x002ea2000c1e1900 */
[----:B------:R-:W-:-:S04]  /*0820*/  IMAD.IADD R23, R23, 0x1, R2 ;  /* 0x0000000117177824 */ /* 0x000fc800078e0202 */
[----:B------:R-:W-:Y:S01]  /*0830*/  IMAD.WIDE.U32 R8, R23, 0x4, R8 ;  /* 0x0000000417087825 */ /* 0x000fe200078e0008 */
[----:B--2---:R-:W-:-:S05]  /*0840*/  IADD3 R15, PT, PT, R14, R19, RZ ;  /* 0x000000130e0f7210 */ /* 0x004fca0007ffe0ff */
[----:B------:R0:W-:Y:S04]  /*0850*/  STG.E desc[UR4][R12.64+0x8], R15 ;  /* 0x0000080f0c007986 */ /* 0x0001e8000c101904 */
[----:B------:R-:W2:Y:S04]  /*0860*/  LDG.E R14, desc[UR4][R10.64+0xc] ;  /* 0x00000c040a0e7981 */ /* 0x000ea8000c1e1900 */
[----:B------:R-:W2:Y:S01]  /*0870*/  LDG.E R9, desc[UR4][R8.64] ;  /* 0x0000000408097981 */ /* 0x000ea2000c1e1900 */
[----:B------:R-:W-:Y:S01]  /*0880*/  VIADD R5, R5, 0x4 ;  /* 0x0000000405057836 */ /* 0x000fe20000000000 */
[----:B--2---:R-:W-:-:S05]  /*0890*/  IADD3 R17, PT, PT, R14, R9, RZ ;  /* 0x000000090e117210 */ /* 0x004fca0007ffe0ff */
[----:B------:R0:W-:Y:S02]  /*08a0*/  STG.E desc[UR4][R12.64+0xc], R17 ;  /* 0x00000c110c007986 */ /* 0x0001e4000c101904 */
.L_x_2:
[----:B------:R-:W-:Y:S05]  /*08b0*/  @!P0 EXIT ;  /* 0x000000000000894d */ /* 0x000fea0003800000 */
[----:B------:R-:W-:Y:S02]  /*08c0*/  ISETP.NE.AND P1, PT, R20, 0x1, PT ;  /* 0x000000011400780c */ /* 0x000fe40003f25270 */
[----:B------:R-:W-:-:S04]  /*08d0*/  LOP3.LUT R0, R0, 0x1, RZ, 0xc0, !PT ;  /* 0x0000000100007812 */ /* 0x000fc800078ec0ff */
[----:B------:R-:W-:-:S07]  /*08e0*/  ISETP.NE.U32.AND P0, PT, R0, 0x1, PT ;  /* 0x000000010000780c */ /* 0x000fce0003f05070 */
[----:B------:R-:W-:Y:S06]  /*08f0*/  @!P1 BRA `(.L_x_3) ;  /* 0x0000000000789947 */ /* 0x000fec0003800000 */
[----:B------:R-:W1:Y:S01]  /*0900*/  LDC.64 R10, c[0x0][0x380] ;  /* 0x0000e000ff0a7b82 */ /* 0x000e620000000a00 */
[----:B0-----:R-:W-:Y:S01]  /*0910*/  IADD3 R15, PT, PT, R4, R5, RZ ;  /* 0x00000005040f7210 */ /* 0x001fe20007ffe0ff */
[----:B------:R-:W-:Y:S01]  /*0920*/  IMAD R3, R5, R2, R7 ;  /* 0x0000000205037224 */ /* 0x000fe200078e0207 */
[----:B------:R-:W0:Y:S05]  /*0930*/  LDCU.64 UR6, c[0x0][0x380] ;  /* 0x00007000ff0677ac */ /* 0x000e2a0008000a00 */
[----:B------:R-:W2:Y:S08]  /*0940*/  LDC.64 R8, c[0x0][0x388] ;  /* 0x0000e200ff087b82 */ /* 0x000eb00000000a00 */
[----:B------:R-:W3:Y:S01]  /*0950*/  LDC.64 R12, c[0x0][0x390] ;  /* 0x0000e400ff0c7b82 */ /* 0x000ee20000000a00 */
[----:B-1----:R-:W-:-:S06]  /*0960*/  IMAD.WIDE.U32 R14, R15, 0x4, R10 ;  /* 0x000000040f0e7825 */ /* 0x002fcc00078e000a */
[----:B------:R-:W4:Y:S01]  /*0970*/  LDG.E R14, desc[UR4][R14.64] ;  /* 0x000000040e0e7981 */ /* 0x000f22000c1e1900 */
[----:B--2---:R-:W-:-:S06]  /*0980*/  IMAD.WIDE.U32 R16, R3, 0x4, R8 ;  /* 0x0000000403107825 */ /* 0x004fcc00078e0008 */
[----:B------:R-:W4:Y:S01]  /*0990*/  LDG.E R17, desc[UR4][R16.64] ;  /* 0x0000000410117981 */ /* 0x000f22000c1e1900 */
[----:B------:R-:W-:Y:S01]  /*09a0*/  IADD3 R0, P1, PT, R4, R5, RZ ;  /* 0x0000000504007210 */ /* 0x000fe20007f3e0ff */
[----:B------:R-:W-:Y:S01]  /*09b0*/  IMAD.IADD R19, R6, 0x1, R5 ;  /* 0x0000000106137824 */ /* 0x000fe200078e0205 */
[----:B------:R-:W-:Y:S02]  /*09c0*/  IADD3 R21, PT, PT, R3, R2, RZ ;  /* 0x0000000203157210 */ /* 0x000fe40007ffe0ff */
[----:B------:R-:W-:Y:S02]  /*09d0*/  IADD3.X R11, PT, PT, RZ, RZ, RZ, P1, !PT ;  /* 0x000000ffff0b7210 */ /* 0x000fe40000ffe4ff */
[----:B0-----:R-:W-:Y:S01]  /*09e0*/  LEA R10, P1, R0, UR6, 0x2 ;  /* 0x00000006000a7c11 */ /* 0x001fe2000f8210ff */
[----:B---3--:R-:W-:-:S03]  /*09f0*/  IMAD.WIDE.U32 R12, R19, 0x4, R12 ;  /* 0x00000004130c7825 */ /* 0x008fc600078e000c */
[----:B------:R-:W-:Y:S01]  /*0a00*/  LEA.HI.X R11, R0, UR7, R11, 0x2, P1 ;  /* 0x00000007000b7c11 */ /* 0x000fe200088f140b */
[----:B------:R-:W-:Y:S01]  /*0a10*/  IMAD.WIDE.U32 R8, R21, 0x4, R8 ;  /* 0x0000000415087825 */ /* 0x000fe200078e0008 */
[----:B------:R-:W0:Y:S01]  /*0a20*/  LDCU.64 UR6, c[0x0][0x390] ;  /* 0x00007200ff0677ac */ /* 0x000e220008000a00 */
[----:B----4-:R-:W-:-:S05]  /*0a30*/  IADD3 R3, PT, PT, R14, R17, RZ ;  /* 0x000000110e037210 */ /* 0x010fca0007ffe0ff */
[----:B------:R1:W-:Y:S04]  /*0a40*/  STG.E desc[UR4][R12.64], R3 ;  /* 0x000000030c007986 */ /* 0x0003e8000c101904 */
[----:B------:R-:W2:Y:S04]  /*0a50*/  LDG.E R9, desc[UR4][R8.64] ;  /* 0x0000000408097981 */ /* 0x000ea8000c1e1900 */
[----:B------:R-:W2:Y:S01]  /*0a60*/  LDG.E R10, desc[UR4][R10.64+0x4] ;  /* 0x000004040a0a7981 */ /* 0x000ea2000c1e1900 */
[----:B------:R-:W-:-:S05]  /*0a70*/  IADD3 R0, P1, PT, R6, R5, RZ ;  /* 0x0000000506007210 */ /* 0x000fca0007f3e0ff */
[----:B------:R-:W-:Y:S01]  /*0a80*/  IMAD.X R15, RZ, RZ, RZ, P1 ;  /* 0x000000ffff0f7224 */ /* 0x000fe200008e06ff */
[----:B0-----:R-:W-:-:S04]  /*0a90*/  LEA R14, P1, R0, UR6, 0x2 ;  /* 0x00000006000e7c11 */ /* 0x001fc8000f8210ff */
[----:B------:R-:W-:Y:S02]  /*0aa0*/  LEA.HI.X R15, R0, UR7, R15, 0x2, P1 ;  /* 0x00000007000f7c11 */ /* 0x000fe400088f140f */
[----:B------:R-:W-:Y:S02]  /*0ab0*/  IADD3 R5, PT, PT, R5, 0x2, RZ ;  /* 0x0000000205057810 */ /* 0x000fe40007ffe0ff */
[----:B--2---:R-:W-:-:S05]  /*0ac0*/  IADD3 R17, PT, PT, R10, R9, RZ ;  /* 0x000000090a117210 */ /* 0x004fca0007ffe0ff */
[----:B------:R1:W-:Y:S02]  /*0ad0*/  STG.E desc[UR4][R14.64+0x4], R17 ;  /* 0x000004110e007986 */ /* 0x0003e4000c101904 */
.L_x_3:
[----:B------:R-:W-:Y:S05]  /*0ae0*/  @P0 EXIT ;  /* 0x000000000000094d */ /* 0x000fea0003800000 */
[----:B------:R-:W2:Y:S01]  /*0af0*/  LDC.64 R8, c[0x0][0x380] ;  /* 0x0000e000ff087b82 */ /* 0x000ea20000000a00 */
[----:B01----:R-:W-:Y:S02]  /*0b00*/  IMAD.IADD R3, R4, 0x1, R5 ;  /* 0x0000000104037824 */ /* 0x003fe400078e0205 */
[----:B------:R-:W-:-:S05]  /*0b10*/  IMAD R7, R2, R5, R7 ;  /* 0x0000000502077224 */ /* 0x000fca00078e0207 */
[----:B------:R-:W0:Y:S01]  /*0b20*/  LDC.64 R10, c[0x0][0x388] ;  /* 0x0000e200ff0a7b82 */ /* 0x000e220000000a00 */
[----:B--2---:R-:W-:-:S06]  /*0b30*/  IMAD.WIDE.U32 R2, R3, 0x4, R8 ;  /* 0x0000000403027825 */ /* 0x004fcc00078e0008 */
[----:B------:R-:W2:Y:S01]  /*0b40*/  LDG.E R2, desc[UR4][R2.64] ;  /* 0x0000000402027981 */ /* 0x000ea2000c1e1900 */
[----:B0-----:R-:W-:Y:S02]  /*0b50*/  IMAD.WIDE.U32 R8, R7, 0x4, R10 ;  /* 0x0000000407087825 */ /* 0x001fe400078e000a */
[----:B------:R-:W0:Y:S04]  /*0b60*/  LDC.64 R10, c[0x0][0x390] ;  /* 0x0000e400ff0a7b82 */ /* 0x000e280000000a00 */
[----:B------:R-:W2:Y:S01]  /*0b70*/  LDG.E R9, desc[UR4][R8.64] ;  /* 0x0000000408097981 */ /* 0x000ea2000c1e1900 */
[----:B------:R-:W-:-:S05]  /*0b80*/  IADD3 R5, PT, PT, R6, R5, RZ ;  /* 0x0000000506057210 */ /* 0x000fca0007ffe0ff */
[----:B0-----:R-:W-:Y:S01]  /*0b90*/  IMAD.WIDE.U32 R4, R5, 0x4, R10 ;  /* 0x0000000405047825 */ /* 0x001fe200078e000a */
[----:B--2---:R-:W-:-:S05]  /*0ba0*/  IADD3 R7, PT, PT, R2, R9, RZ ;  /* 0x0000000902077210 */ /* 0x004fca0007ffe0ff */
[----:B------:R-:W-:Y:S01]  /*0bb0*/  STG.E desc[UR4][R4.64], R7 ;  /* 0x0000000704007986 */ /* 0x000fe2000c101904 */
[----:B------:R-:W-:Y:S05]  /*0bc0*/  EXIT ;  /* 0x000000000000794d */ /* 0x000fea0003800000 */
.L_x_4:
[----:B------:R-:W-:-:S00]  /*0bd0*/  BRA `(.L_x_4) ;  /* 0xfffffffc00fc7947 */ /* 0x000fc0000383ffff */
[----:B------:R-:W-:-:S00]  /*0be0*/  NOP ;  /* 0x0000000000007918 */ /* 0x000fc00000000000 */
        /* <DEDUP_REMOVED lines=9> */
.L_x_17:


//--------------------- .text._Z4addBPiS_S_ii     --------------------------
	.section	.text._Z4addBPiS_S_ii,"ax",@progbits
	.align	128
        .global         _Z4addBPiS_S_ii
        .type           _Z4addBPiS_S_ii,@function
        .size           _Z4addBPiS_S_ii,(.L_x_18 - _Z4addBPiS_S_ii)
        .other          _Z4addBPiS_S_ii,@"STO_CUDA_ENTRY STV_DEFAULT"
_Z4addBPiS_S_ii:
.text._Z4addBPiS_S_ii:
[----:B------:R-:W-:Y:S08]  /*0000*/  LDC R1, c[0x0][0x37c] ;  /* 0x0000df00ff017b82 */ /* 0x000ff00000000800 */
[----:B------:R-:W0:Y:S01]  /*0010*/  LDC.64 R2, c[0x0][0x398] ;  /* 0x0000e600ff027b82 */ /* 0x000e220000000a00 */
[----:B------:R-:W1:Y:S01]  /*0020*/  S2R R0, SR_TID.X ;  /* 0x0000000000007919 */ /* 0x000e620000002100 */
[----:B0-----:R-:W-:-:S13]  /*0030*/  R2UR UR8, R2 ;  /* 0x00000000020872ca */ /* 0x001fda00000e0000 */
[----:B------:R-:W-:-:S04]  /*0040*/  MOV R2, UR8 ;  /* 0x0000000800027c02 */ /* 0x000fc80008000f00 */
[----:B------:R-:W-:-:S04]  /*0050*/  ISETP.GE.AND P0, PT, R2, 0x1, PT ;  /* 0x000000010200780c */ /* 0x000fc80003f06270 */
[----:B-1----:R-:W-:-:S13]  /*0060*/  ISETP.GE.OR P0, PT, R0, R3, !P0 ;  /* 0x000000030000720c */ /* 0x002fda0004706670 */
[----:B------:R-:W-:Y:S05]  /*0070*/  @P0 EXIT ;  /* 0x000000000000094d */ /* 0x000fea0003800000 */
[----:B------:R-:W-:Y:S01]  /*0080*/  MOV R2, UR8 ;  /* 0x0000000800027c02 */ /* 0x000fe20008000f00 */
[----:B------:R-:W0:Y:S01]  /*0090*/  LDCU.64 UR6, c[0x0][0x358] ;  /* 0x00006b00ff0677ac */ /* 0x000e220008000a00 */
[----:B------:R-:W-:Y:S02]  /*00a0*/  HFMA2 R3, -RZ, RZ, 0, 0 ;  /* 0x00000000ff037431 */ /* 0x000fe400000001ff */
[----:B------:R-:W-:-:S04]  /*00b0*/  IADD3 R2, PT, PT, R2, -0x1, RZ ;  /* 0xffffffff02027810 */ /* 0x000fc80007ffe0ff */
[----:B------:R-:W-:Y:S02]  /*00c0*/  ISETP.GE.U32.AND P0, PT, R2, 0xf, PT ;  /* 0x0000000f0200780c */ /* 0x000fe40003f06070 */
[----:B------:R-:W-:-:S04]  /*00d0*/  MOV R2, UR8 ;  /* 0x0000000800027c02 */ /* 0x000fc80008000f00 */
[----:B------:R-:W-:-:S07]  /*00e0*/  LOP3.LUT R2, R2, 0xf, RZ, 0xc0, !PT ;  /* 0x0000000f02027812 */ /* 0x000fce00078ec0ff */
[----:B0-----:R-:W-:Y:S05]  /*00f0*/  @!P0 BRA `(.L_x_5) ;  /* 0x0000000800c08947 */ /* 0x001fea0003800000 */
[----:B------:R-:W-:Y:S01]  /*0100*/  MOV R11, UR8 ;  /* 0x00000008000b7c02 */ /* 0x000fe20008000f00 */
[----:B------:R-:W-:Y:S01]  /*0110*/  IMAD.U32 R21, RZ, RZ, UR8 ;  /* 0x00000008ff157e24 */ /* 0x000fe2000f8e00ff */
[----:B------:R-:W-:Y:S01]  /*0120*/  MOV R23, UR8 ;  /* 0x0000000800177c02 */ /* 0x000fe20008000f00 */
[----:B------:R-:W-:Y:S02]  /*0130*/  ULOP3.LUT UR4, UR8, 0x7ffffff0, URZ, 0xc0, !UPT ;  /* 0x7ffffff008047892 */ /* 0x000fe4000f8ec0ff */
[----:B------:R-:W-:Y:S01]  /*0140*/  MOV R25, UR8 ;  /* 0x0000000800197c02 */ /* 0x000fe20008000f00 */
[--C-:B------:R-:W-:Y:S01]  /*0150*/  IMAD R26, R11, 0x5, R0.reuse ;  /* 0x000000050b1a7824 */ /* 0x100fe200078e0200 */
        /* <DEDUP_REMOVED lines=13> */
[----:B------:R-:W-:Y:S01]  /*0230*/  UIADD3 UR5, UPT, UPT, -UR4, URZ, URZ ;  /* 0x000000ff04057290 */ /* 0x000fe2000fffe1ff */
[----:B------:R-:W-:Y:S01]  /*0240*/  MOV R13, UR8 ;  /* 0x00000008000d7c02 */ /* 0x000fe20008000f00 */
[--C-:B------:R-:W-:Y:S01]  /*0250*/  IMAD R27, R12, 0xd, R0.reuse ;  /* 0x0000000d0c1b7824 */ /* 0x100fe200078e0200 */
[----:B------:R-:W-:Y:S01]  /*0260*/  MOV R3, UR8 ;  /* 0x0000000800037c02 */ /* 0x000fe20008000f00 */
[--C-:B------:R-:W-:Y:S01]  /*0270*/  IMAD R29, R29, 0xe, R0.reuse ;  /* 0x0000000e1d1d7824 */ /* 0x100fe200078e0200 */
[----:B------:R-:W-:Y:S01]  /*0280*/  MOV R19, UR8 ;  /* 0x0000000800137c02 */ /* 0x000fe20008000f00 */
[--C-:B------:R-:W-:Y:S01]  /*0290*/  IMAD R22, R13, 0xf, R0.reuse ;  /* 0x0000000f0d167824 */ /* 0x100fe200078e0200 */
[----:B------:R-:W-:Y:S01]  /*02a0*/  LEA R6, R9, R0, 0x2 ;  /* 0x0000000009067211 */ /* 0x000fe200078e10ff */
[----:B------:R-:W-:Y:S01]  /*02b0*/  IMAD R9, R17, 0x7, R0 ;  /* 0x0000000711097824 */ /* 0x000fe200078e0200 */
[----:B------:R-:W-:-:S02]  /*02c0*/  IADD3 R7, PT, PT, R0, UR8, RZ ;  /* 0x0000000800077c10 */ /* 0x000fc4000fffe0ff */
[-C--:B------:R-:W-:Y:S02]  /*02d0*/  MOV R4, R0.reuse ;  /* 0x0000000000047202 */ /* 0x080fe40000000f00 */
[-C--:B------:R-:W-:Y:S02]  /*02e0*/  LEA R3, R3, R0.reuse, 0x1 ;  /* 0x0000000003037211 */ /* 0x080fe400078e08ff */
[----:B------:R-:W-:-:S07]  /*02f0*/  LEA R10, R19, R0, 0x3 ;  /* 0x00000000130a7211 */ /* 0x000fce00078e18ff */
.L_x_6:
[----:B------:R-:W0:Y:S08]  /*0300*/  LDC.64 R16, c[0x0][0x380] ;  /* 0x0000e000ff107b82 */ /* 0x000e300000000a00 */
[----:B------:R-:W1:Y:S01]  /*0310*/  LDC.64 R14, c[0x0][0x388] ;  /* 0x0000e200ff0e7b82 */ /* 0x000e620000000a00 */
[----:B0-----:R-:W-:-:S06]  /*0320*/  IMAD.WIDE.U32 R18, R4, 0x4, R16 ;  /* 0x0000000404127825 */ /* 0x001fcc00078e0010 */
[----:B------:R-:W2:Y:S01]  /*0330*/  LDG.E R18, desc[UR6][R18.64] ;  /* 0x0000000612127981 */ /* 0x000ea2000c1e1900 */
[----:B-1----:R-:W-:-:S05]  /*0340*/  IMAD.WIDE.U32 R12, R4, 0x4, R14 ;  /* 0x00000004040c7825 */ /* 0x002fca00078e000e */
[----:B------:R0:W2:Y:S02]  /*0350*/  LDG.E R21, desc[UR6][R12.64] ;  /* 0x000000060c157981 */ /* 0x0000a4000c1e1900 */
[----:B0-----:R-:W0:Y:S01]  /*0360*/  LDC.64 R12, c[0x0][0x390] ;  /* 0x0000e400ff0c7b82 */ /* 0x001e220000000a00 */
[----:B--2---:R-:W-:Y:S02]  /*0370*/  IMAD.IADD R28, R18, 0x1, R21 ;  /* 0x00000001121c7824 */ /* 0x004fe400078e0215 */
[----:B0-----:R-:W-:-:S04]  /*0380*/  IMAD.WIDE.U32 R20, R4, 0x4, R12 ;  /* 0x0000000404147825 */ /* 0x001fc800078e000c */
[C---:B------:R-:W-:Y:S01]  /*0390*/  IMAD.WIDE.U32 R18, R7.reuse, 0x4, R14 ;  /* 0x0000000407127825 */ /* 0x040fe200078e000e */
[----:B------:R0:W-:Y:S05]  /*03a0*/  STG.E desc[UR6][R20.64], R28 ;  /* 0x0000001c14007986 */ /* 0x0001ea000c101906 */
[----:B------:R-:W2:Y:S01]  /*03b0*/  LDG.E R19, desc[UR6][R18.64] ;  /* 0x0000000612137981 */ /* 0x000ea2000c1e1900 */
[----:B0-----:R-:W-:-:S06]  /*03c0*/  IMAD.WIDE.U32 R20, R7, 0x4, R16 ;  /* 0x0000000407147825 */ /* 0x001fcc00078e0010 */
[----:B------:R-:W2:Y:S02]  /*03d0*/  LDG.E R20, desc[UR6][R20.64] ;  /* 0x0000000614147981 */ /* 0x000ea4000c1e1900 */
[----:B--2---:R-:W-:Y:S01]  /*03e0*/  IADD3 R28, PT, PT, R20, R19, RZ ;  /* 0x00000013141c7210 */ /* 0x004fe20007ffe0ff */
[----:B------:R-:W-:-:S04]  /*03f0*/  IMAD.WIDE.U32 R20, R7, 0x4, R12 ;  /* 0x0000000407147825 */ /* 0x000fc800078e000c */
[C---:B------:R-:W-:Y:S01]  /*0400*/  IMAD.WIDE.U32 R18, R3.reuse, 0x4, R16 ;  /* 0x0000000403127825 */ /* 0x040fe200078e0010 */
[----:B------:R0:W-:Y:S04]  /*0410*/  STG.E desc[UR6][R20.64], R28 ;  /* 0x0000001c14007986 */ /* 0x0001e8000c101906 */
[----:B0-----:R0:W2:Y:S02]  /*0420*/  LDG.E R28, desc[UR6][R18.64] ;  /* 0x00000006121c7981 */ /* 0x0010a4000c1e1900 */
[----:B0-----:R-:W-:-:S06]  /*0430*/  IMAD.WIDE.U32 R18, R3, 0x4, R14 ;  /* 0x0000000403127825 */ /* 0x001fcc00078e000e */
[----:B------:R-:W2:Y:S01]  /*0440*/  LDG.E R19, desc[UR6][R18.64] ;  /* 0x0000000612137981 */ /* 0x000ea2000c1e1900 */
[----:B------:R-:W-:Y:S01]  /*0450*/  IMAD.WIDE.U32 R20, R3, 0x4, R12 ;  /* 0x0000000403147825 */ /* 0x000fe200078e000c */
[----:B--2---:R-:W-:-:S03]  /*0460*/  IADD3 R28, PT, PT, R28, R19, RZ ;  /* 0x000000131c1c7210 */ /* 0x004fc60007ffe0ff */
[C---:B------:R-:W-:Y:S02]  /*0470*/  IMAD.WIDE.U32 R18, R5.reuse, 0x4, R14 ;  /* 0x0000000405127825 */ /* 0x040fe400078e000e */
[----:B------:R0:W-:Y:S02]  /*0480*/  STG.E desc[UR6][R20.64], R28 ;  /* 0x0000001c14007986 */ /* 0x0001e4000c101906 */
[--C-:B0-----:R-:W-:Y:S02]  /*0490*/  IMAD.WIDE.U32 R20, R5, 0x4, R16.reuse ;  /* 0x0000000405147825 */ /* 0x101fe400078e0010 */
[----:B------:R0:W2:Y:S04]  /*04a0*/  LDG.E R28, desc[UR6][R18.64] ;  /* 0x00000006121c7981 */ /* 0x0000a8000c1e1900 */
[----:B------:R-:W2:Y:S01]  /*04b0*/  LDG.E R20, desc[UR6][R20.64] ;  /* 0x0000000614147981 */ /* 0x000ea2000c1e1900 */
[----:B0-----:R-:W-:Y:S01]  /*04c0*/  IMAD.WIDE.U32 R18, R6, 0x4, R16 ;  /* 0x0000000406127825 */ /* 0x001fe200078e0010 */
[----:B--2---:R-:W-:-:S03]  /*04d0*/  IADD3 R28, PT, PT, R20, R28, RZ ;  /* 0x0000001c141c7210 */ /* 0x004fc60007ffe0ff */
[----:B------:R-:W-:-:S05]  /*04e0*/  IMAD.WIDE.U32 R20, R5, 0x4, R12 ;  /* 0x0000000405147825 */ /* 0x000fca00078e000c */
        /* <DEDUP_REMOVED lines=60> */
[----:B------:R-:W-:-:S04]  /*08b0*/  IMAD.WIDE.U32 R20, R25, 0x4, R12 ;  /* 0x0000000419147825 */ /* 0x000fc800078e000c */
[----:B--2---:R-:W-:Y:S02]  /*08c0*/  IMAD.IADD R28, R28, 0x1, R19 ;  /* 0x000000011c1c7824 */ /* 0x004fe400078e0213 */
[----:B------:R-:W-:-:S03]  /*08d0*/  IMAD.WIDE.U32 R18, R27, 0x4, R14 ;  /* 0x000000041b127825 */ /* 0x000fc600078e000e */
        /* <DEDUP_REMOVED lines=12> */
[----:B------:R-:W-:-:S04]  /*09a0*/  IMAD.WIDE.U32 R16, R22, 0x4, R16 ;  /* 0x0000000416107825 */ /* 0x000fc800078e0010 */
[----:B------:R-:W-:Y:S01]  /*09b0*/  IMAD.WIDE.U32 R14, R22, 0x4, R14 ;  /* 0x00000004160e7825 */ /* 0x000fe200078e000e */
[----:B--2---:R-:W-:-:S05]  /*09c0*/  IADD3 R28, PT, PT, R28, R19, RZ ;  /* 0x000000131c1c7210 */ /* 0x004fca0007ffe0ff */
[----:B------:R0:W-:Y:S04]  /*09d0*/  STG.E desc[UR6][R20.64], R28 ;  /* 0x0000001c14007986 */ /* 0x0001e8000c101906 */
[----:B------:R1:W2:Y:S04]  /*09e0*/  LDG.E R16, desc[UR6][R16.64] ;  /* 0x0000000610107981 */ /* 0x0002a8000c1e1900 */
[----:B------:R3:W2:Y:S01]  /*09f0*/  LDG.E R15, desc[UR6][R14.64] ;  /* 0x000000060e0f7981 */ /* 0x0006a2000c1e1900 */
[----:B------:R-:W-:Y:S01]  /*0a00*/  MOV R19, UR8 ;  /* 0x0000000800137c02 */ /* 0x000fe20008000f00 */
[----:B------:R-:W-:Y:S01]  /*0a10*/  UIADD3 UR5, UPT, UPT, UR5, 0x10, URZ ;  /* 0x0000001005057890 */ /* 0x000fe2000fffe0ff */
[----:B------:R-:W-:-:S02]  /*0a20*/  IMAD.WIDE.U32 R12, R22, 0x4, R12 ;  /* 0x00000004160c7825 */ /* 0x000fc400078e000c */
[----:B------:R-:W-:Y:S01]  /*0a30*/  LEA R6, R19, R6, 0x4 ;  /* 0x0000000613067211 */ /* 0x000fe200078e20ff */
[----:B------:R-:W-:Y:S01]  /*0a40*/  UISETP.NE.AND UP0, UPT, UR5, URZ, UPT ;  /* 0x000000ff0500728c */ /* 0x000fe2000bf05270 */
[----:B------:R-:W-:Y:S02]  /*0a50*/  MOV R18, UR8 ;  /* 0x0000000800127c02 */ /* 0x000fe40008000f00 */
[----:B-1----:R-:W-:Y:S02]  /*0a60*/  MOV R17, UR8 ;  /* 0x0000000800117c02 */ /* 0x002fe40008000f00 */
[----:B---3--:R-:W-:Y:S02]  /*0a70*/  MOV R14, UR8 ;  /* 0x00000008000e7c02 */ /* 0x008fe40008000f00 */
[----:B0-----:R-:W-:Y:S02]  /*0a80*/  MOV R21, UR8 ;  /* 0x0000000800157c02 */ /* 0x001fe40008000f00 */
[----:B------:R-:W-:-:S02]  /*0a90*/  LEA R7, R14, R7, 0x4 ;  /* 0x000000070e077211 */ /* 0x000fc400078e20ff */
[----:B------:R-:W-:Y:S02]  /*0aa0*/  LEA R3, R14, R3, 0x4 ;  /* 0x000000030e037211 */ /* 0x000fe400078e20ff */
[----:B------:R-:W-:Y:S02]  /*0ab0*/  LEA R5, R18, R5, 0x4 ;  /* 0x0000000512057211 */ /* 0x000fe400078e20ff */
[----:B------:R-:W-:Y:S02]  /*0ac0*/  LEA R26, R17, R26, 0x4 ;  /* 0x0000001a111a7211 */ /* 0x000fe400078e20ff */
[C---:B------:R-:W-:Y:S02]  /*0ad0*/  LEA R9, R14.reuse, R9, 0x4 ;  /* 0x000000090e097211 */ /* 0x040fe400078e20ff */
[----:B------:R-:W-:Y:S02]  /*0ae0*/  LEA R10, R21, R10, 0x4 ;  /* 0x0000000a150a7211 */ /* 0x000fe400078e20ff */
[----:B------:R-:W-:-:S02]  /*0af0*/  LEA R11, R14, R11, 0x4 ;  /* 0x0000000b0e0b7211 */ /* 0x000fc400078e20ff */
[----:B------:R-:W-:Y:S02]  /*0b00*/  LEA R25, R18, R25, 0x4 ;  /* 0x0000001912197211 */ /* 0x000fe400078e20ff */
[----:B------:R-:W-:Y:S02]  /*0b10*/  LEA R27, R14, R27, 0x4 ;  /* 0x0000001b0e1b7211 */ /* 0x000fe400078e20ff */
[----:B--2---:R-:W-:Y:S01]  /*0b20*/  IADD3 R19, PT, PT, R16, R15, RZ ;  /* 0x0000000f10137210 */ /* 0x004fe20007ffe0ff */
[----:B------:R-:W-:Y:S01]  /*0b30*/  IMAD.U32 R15, RZ, RZ, UR8 ;  /* 0x00000008ff0f7e24 */ /* 0x000fe2000f8e00ff */
[----:B------:R-:W-:-:S03]  /*0b40*/  MOV R16, UR8 ;  /* 0x0000000800107c02 */ /* 0x000fc60008000f00 */
[----:B------:R0:W-:Y:S01]  /*0b50*/  STG.E desc[UR6][R12.64], R19 ;  /* 0x000000130c007986 */ /* 0x0001e2000c101906 */
[C---:B------:R-:W-:Y:S02]  /*0b60*/  LEA R8, R15.reuse, R8, 0x4 ;  /* 0x000000080f087211 */ /* 0x040fe400078e20ff */
[C---:B------:R-:W-:Y:S02]  /*0b70*/  LEA R24, R15.reuse, R24, 0x4 ;  /* 0x000000180f187211 */ /* 0x040fe400078e20ff */
[----:B------:R-:W-:Y:S02]  /*0b80*/  LEA R23, R16, R23, 0x4 ;  /* 0x0000001710177211 */ /* 0x000fe400078e20ff */
[----:B------:R-:W-:Y:S01]  /*0b90*/  LEA R4, R15, R4, 0x4 ;  /* 0x000000040f047211 */ /* 0x000fe200078e20ff */
[----:B0-----:R-:W-:Y:S01]  /*0ba0*/  IMAD.U32 R13, RZ, RZ, UR8 ;  /* 0x00000008ff0d7e24 */ /* 0x001fe2000f8e00ff */
[----:B------:R-:W-:-:S04]  /*0bb0*/  MOV R12, UR8 ;  /* 0x00000008000c7c02 */ /* 0x000fc80008000f00 */
[----:B------:R-:W-:Y:S02]  /*0bc0*/  LEA R29, R12, R29, 0x4 ;  /* 0x0000001d0c1d7211 */ /* 0x000fe400078e20ff */
[----:B------:R-:W-:Y:S01]  /*0bd0*/  LEA R22, R13, R22, 0x4 ;  /* 0x000000160d167211 */ /* 0x000fe200078e20ff */
[----:B------:R-:W-:Y:S06]  /*0be0*/  BRA.U UP0, `(.L_x_6) ;  /* 0xfffffff500c47547 */ /* 0x000fec000b83ffff */
[----:B------:R-:W-:-:S07]  /*0bf0*/  MOV R3, UR4 ;  /* 0x0000000400037c02 */ /* 0x000fce0008000f00 */
.L_x_5:
[----:B------:R-:W-:-:S13]  /*0c00*/  ISETP.NE.AND P0, PT, R2, RZ, PT ;  /* 0x000000ff0200720c */ /* 0x000fda0003f05270 */
[----:B------:R-:W-:Y:S05]  /*0c10*/  @!P0 EXIT ;  /* 0x000000000000894d */ /* 0x000fea0003800000 */
[----:B------:R-:W-:Y:S02]  /*0c20*/  ISETP.GE.U32.AND P0, PT, R2, 0x8, PT ;  /* 0x000000080200780c */ /* 0x000fe40003f06070 */
[----:B------:R-:W-:-:S04]  /*0c30*/  MOV R8, UR8 ;  /* 0x0000000800087c02 */ /* 0x000fc80008000f00 */
[----:B------:R-:W-:-:S04]  /*0c40*/  LOP3.LUT R8, R8, 0x7, RZ, 0xc0, !PT ;  /* 0x0000000708087812 */ /* 0x000fc800078ec0ff */
[----:B------:R-:W-:-:S03]  /*0c50*/  ISETP.NE.AND P1, PT, R8, RZ, PT ;  /* 0x000000ff0800720c */ /* 0x000fc60003f25270 */
[----:B------:R-:W-:Y:S10]  /*0c60*/  @!P0 BRA `(.L_x_7) ;  /* 0x0000000400108947 */ /* 0x000ff40003800000 */
[----:B------:R-:W0:Y:S01]  /*0c70*/  LDC.64 R6, c[0x0][0x380] ;  /* 0x0000e000ff067b82 */ /* 0x000e220000000a00 */
[----:B------:R-:W-:-:S07]  /*0c80*/  IMAD R17, R3, UR8, R0 ;  /* 0x0000000803117c24 */ /* 0x000fce000f8e0200 */
[----:B------:R-:W1:Y:S08]  /*0c90*/  LDC.64 R4, c[0x0][0x388] ;  /* 0x0000e200ff047b82 */ /* 0x000e700000000a00 */
[----:B------:R-:W2:Y:S01]  /*0ca0*/  LDC.64 R10, c[0x0][0x390] ;  /* 0x0000e400ff0a7b82 */ /* 0x000ea20000000a00 */
[----:B0-----:R-:W-:-:S06]  /*0cb0*/  IMAD.WIDE.U32 R12, R17, 0x4, R6 ;  /* 0x00000004110c7825 */ /* 0x001fcc00078e0006 */
[----:B------:R-:W3:Y:S01]  /*0cc0*/  LDG.E R12, desc[UR6][R12.64] ;  /* 0x000000060c0c7981 */ /* 0x000ee2000c1e1900 */
[----:B-1----:R-:W-:-:S06]  /*0cd0*/  IMAD.WIDE.U32 R14, R17, 0x4, R4 ;  /* 0x00000004110e7825 */ /* 0x002fcc00078e0004 */
[----:B------:R-:W3:Y:S01]  /*0ce0*/  LDG.E R15, desc[UR6][R14.64] ;  /* 0x000000060e0f7981 */ /* 0x000ee2000c1e1900 */
[C---:B------:R-:W-:Y:S01]  /*0cf0*/  IADD3 R23, PT, PT, R17.reuse, UR8, RZ ;  /* 0x0000000811177c10 */ /* 0x040fe2000fffe0ff */
[----:B--2---:R-:W-:-:S04]  /*0d00*/  IMAD.WIDE.U32 R16, R17, 0x4, R10 ;  /* 0x0000000411107825 */ /* 0x004fc800078e000a */
[----:B------:R-:W-:-:S04]  /*0d10*/  IMAD.WIDE.U32 R18, R23, 0x4, R6 ;  /* 0x0000000417127825 */ /* 0x000fc800078e0006 */
[----:B------:R-:W-:Y:S01]  /*0d20*/  IMAD.WIDE.U32 R20, R23, 0x4, R4 ;  /* 0x0000000417147825 */ /* 0x000fe200078e0004 */
[----:B---3--:R-:W-:-:S05]  /*0d30*/  IADD3 R9, PT, PT, R12, R15, RZ ;  /* 0x0000000f0c097210 */ /* 0x008fca0007ffe0ff */
[----:B------:R0:W-:Y:S04]  /*0d40*/  STG.E desc[UR6][R16.64], R9 ;  /* 0x0000000910007986 */ /* 0x0001e8000c101906 */
[----:B------:R-:W2:Y:S04]  /*0d50*/  LDG.E R18, desc[UR6][R18.64] ;  /* 0x0000000612127981 */ /* 0x000ea8000c1e1900 */
[----:B------:R-:W2:Y:S01]  /*0d60*/  LDG.E R21, desc[UR6][R20.64] ;  /* 0x0000000614157981 */ /* 0x000ea2000c1e1900 */
[C---:B------:R-:W-:Y:S01]  /*0d70*/  IADD3 R27, PT, PT, R23.reuse, UR8, RZ ;  /* 0x00000008171b7c10 */ /* 0x040fe2000fffe0ff */
[----:B------:R-:W-:-:S04]  /*0d80*/  IMAD.WIDE.U32 R12, R23, 0x4, R10 ;  /* 0x00000004170c7825 */ /* 0x000fc800078e000a */
[----:B------:R-:W-:-:S04]  /*0d90*/  IMAD.WIDE.U32 R14, R27, 0x4, R6 ;  /* 0x000000041b0e7825 */ /* 0x000fc800078e0006 */
[----:B------:R-:W-:Y:S01]  /*0da0*/  IMAD.WIDE.U32 R22, R27, 0x4, R4 ;  /* 0x000000041b167825 */ /* 0x000fe200078e0004 */
[----:B--2---:R-:W-:-:S05]  /*0db0*/  IADD3 R25, PT, PT, R18, R21, RZ ;  /* 0x0000001512197210 */ /* 0x004fca0007ffe0ff */
[----:B------:R1:W-:Y:S04]  /*0dc0*/  STG.E desc[UR6][R12.64], R25 ;  /* 0x000000190c007986 */ /* 0x0003e8000c101906 */
[----:B------:R-:W2:Y:S04]  /*0dd0*/  LDG.E R14, desc[UR6][R14.64] ;  /* 0x000000060e0e7981 */ /* 0x000ea8000c1e1900 */
[----:B------:R-:W2:Y:S01]  /*0de0*/  LDG.E R23, desc[UR6][R22.64] ;  /* 0x0000000616177981 */ /* 0x000ea2000c1e1900 */
[C---:B------:R-:W-:Y:S01]  /*0df0*/  IADD3 R29, PT, PT, R27.reuse, UR8, RZ ;  /* 0x000000081b1d7c10 */ /* 0x040fe2000fffe0ff */
[----:B0-----:R-:W-:-:S04]  /*0e00*/  IMAD.WIDE.U32 R16, R27, 0x4, R10 ;  /* 0x000000041b107825 */ /* 0x001fc800078e000a */
[----:B------:R-:W-:-:S04]  /*0e10*/  IMAD.WIDE.U32 R18, R29, 0x4, R6 ;  /* 0x000000041d127825 */ /* 0x000fc800078e0006 */
[----:B------:R-:W-:-:S04]  /*0e20*/  IMAD.WIDE.U32 R20, R29, 0x4, R4 ;  /* 0x000000041d147825 */ /* 0x000fc800078e0004 */
[----:B--2---:R-:W-:-:S05]  /*0e30*/  IMAD.IADD R9, R14, 0x1, R23 ;  /* 0x000000010e097824 */ /* 0x004fca00078e0217 */
[----:B------:R0:W-:Y:S04]  /*0e40*/  STG.E desc[UR6][R16.64], R9 ;  /* 0x0000000910007986 */ /* 0x0001e8000c101906 */
[----:B------:R-:W2:Y:S04]  /*0e50*/  LDG.E R18, desc[UR6][R18.64] ;  /* 0x0000000612127981 */ /* 0x000ea8000c1e1900 */
[----:B------:R-:W2:Y:S01]  /*0e60*/  LDG.E R21, desc[UR6][R20.64] ;  /* 0x0000000614157981 */ /* 0x000ea2000c1e1900 */
[C---:B------:R-:W-:Y:S01]  /*0e70*/  IADD3 R27, PT, PT, R29.reuse, UR8, RZ ;  /* 0x000000081d1b7c10 */ /* 0x040fe2000fffe0ff */
[----:B-1----:R-:W-:-:S04]  /*0e80*/  IMAD.WIDE.U32 R12, R29, 0x4, R10 ;  /* 0x000000041d0c7825 */ /* 0x002fc800078e000a */
        /* <DEDUP_REMOVED lines=9> */
[----:B------:R-:W-:Y:S01]  /*0f20*/  IMAD.WIDE.U32 R20, R29, 0x4, R4 ;  /* 0x000000041d147825 */ /* 0x000fe200078e0004 */
[----:B--2---:R-:W-:-:S05]  /*0f30*/  IADD3 R9, PT, PT, R14, R23, RZ ;  /* 0x000000170e097210 */ /* 0x004fca0007ffe0ff */
        /* <DEDUP_REMOVED lines=17> */
[----:B------:R-:W1:Y:S04]  /*1050*/  LDG.E R6, desc[UR6][R6.64] ;  /* 0x0000000606067981 */ /* 0x000e68000c1e1900 */
[----:B------:R-:W1:Y:S01]  /*1060*/  LDG.E R5, desc[UR6][R4.64] ;  /* 0x0000000604057981 */ /* 0x000e62000c1e1900 */
[----:B------:R-:W-:Y:S01]  /*1070*/  IMAD.WIDE.U32 R10, R29, 0x4, R10 ;  /* 0x000000041d0a7825 */ /* 0x000fe200078e000a */
[----:B------:R-:W-:-:S02]  /*1080*/  IADD3 R3, PT, PT, R3, 0x8, RZ ;  /* 0x0000000803037810 */ /* 0x000fc40007ffe0ff */
[----:B-1----:R-:W-:-:S05]  /*1090*/  IADD3 R13, PT, PT, R6, R5, RZ ;  /* 0x00000005060d7210 */ /* 0x002fca0007ffe0ff */
[----:B------:R0:W-:Y:S02]  /*10a0*/  STG.E desc[UR6][R10.64], R13 ;  /* 0x0000000d0a007986 */ /* 0x0001e4000c101906 */
.L_x_7:
[----:B------:R-:W-:Y:S05]  /*10b0*/  @!P1 EXIT ;  /* 0x000000000000994d */ /* 0x000fea0003800000 */
[----:B------:R-:W-:Y:S02]  /*10c0*/  ISETP.GE.U32.AND P0, PT, R8, 0x4, PT ;  /* 0x000000040800780c */ /* 0x000fe40003f06070 */
[----:B------:R-:W-:-:S04]  /*10d0*/  MOV R2, UR8 ;  /* 0x0000000800027c02 */ /* 0x000fc80008000f00 */
[----:B------:R-:W-:-:S04]  /*10e0*/  LOP3.LUT R2, R2, 0x3, RZ, 0xc0, !PT ;  /* 0x0000000302027812 */ /* 0x000fc800078ec0ff */
[----:B------:R-:W-:-:S03]  /*10f0*/  ISETP.NE.AND P1, PT, R2, RZ, PT ;  /* 0x000000ff0200720c */ /* 0x000fc60003f25270 */
[----:B------:R-:W-:Y:S10]  /*1100*/  @!P0 BRA `(.L_x_8) ;  /* 0x0000000000908947 */ /* 0x000ff40003800000 */
[----:B------:R-:W1:Y:S01]  /*1110*/  LDC.64 R6, c[0x0][0x380] ;  /* 0x0000e000ff067b82 */ /* 0x000e620000000a00 */
[----:B------:R-:W-:-:S07]  /*1120*/  IMAD R15, R3, UR8, R0 ;  /* 0x00000008030f7c24 */ /* 0x000fce000f8e0200 */
[----:B------:R-:W2:Y:S08]  /*1130*/  LDC.64 R4, c[0x0][0x388] ;  /* 0x0000e200ff047b82 */ /* 0x000eb00000000a00 */
[----:B0-----:R-:W0:Y:S01]  /*1140*/  LDC.64 R8, c[0x0][0x390] ;  /* 0x0000e400ff087b82 */ /* 0x001e220000000a00 */
[----:B-1----:R-:W-:-:S06]  /*1150*/  IMAD.WIDE.U32 R10, R15, 0x4, R6 ;  /* 0x000000040f0a7825 */ /* 0x002fcc00078e0006 */
[----:B------:R-:W3:Y:S01]  /*1160*/  LDG.E R10, desc[UR6][R10.64] ;  /* 0x000000060a0a7981 */ /* 0x000ee2000c1e1900 */
[----:B--2---:R-:W-:-:S06]  /*1170*/  IMAD.WIDE.U32 R12, R15, 0x4, R4 ;  /* 0x000000040f0c7825 */ /* 0x004fcc00078e0004 */
[----:B------:R-:W3:Y:S01]  /*1180*/  LDG.E R13, desc[UR6][R12.64] ;  /* 0x000000060c0d7981 */ /* 0x000ee2000c1e1900 */
[C---:B------:R-:W-:Y:S02]  /*1190*/  VIADD R21, R15.reuse, UR8 ;  /* 0x000000080f157c36 */ /* 0x040fe40008000000 */
[----:B0-----:R-:W-:-:S04]  /*11a0*/  IMAD.WIDE.U32 R14, R15, 0x4, R8 ;  /* 0x000000040f0e7825 */ /* 0x001fc800078e0008 */
        /* <DEDUP_REMOVED lines=14> */
[C---:B0-----:R-:W-:Y:S01]  /*1290*/  IADD3 R23, PT, PT, R27.reuse, UR8, RZ ;  /* 0x000000081b177c10 */ /* 0x041fe2000fffe0ff */
[----:B------:R-:W-:-:S04]  /*12a0*/  IMAD.WIDE.U32 R14, R27, 0x4, R8 ;  /* 0x000000041b0e7825 */ /* 0x000fc800078e0008 */
        /* <DEDUP_REMOVED lines=10> */
.L_x_8:
[----:B------:R-:W-:Y:S05]  /*1350*/  @!P1 EXIT ;  /* 0x000000000000994d */ /* 0x000fea0003800000 */
[----:B------:R-:W-:Y:S01]  /*1360*/  IMAD R3, R3, UR8, R0 ;  /* 0x0000000803037c24 */ /* 0x000fe2000f8e0200 */
[----:B------:R-:W-:Y:S01]  /*1370*/  IADD3 R0, PT, PT, -R2, RZ, RZ ;  /* 0x000000ff02007210 */ /* 0x000fe20007ffe1ff */
[----:B------:R-:W1:Y:S02]  /*1380*/  LDCU.64 UR4, c[0x0][0x390] ;  /* 0x00007200ff0477ac */ /* 0x000e640008000a00 */
[----:B------:R-:W-:Y:S01]  /*1390*/  IMAD.WIDE.U32 R2, R3, 0x4, RZ ;  /* 0x0000000403027825 */ /* 0x000fe200078e00ff */
[----:B------:R-:W3:Y:S06]  /*13a0*/  LDCU.128 UR12, c[0x0][0x380] ;  /* 0x00007000ff0c77ac */ /* 0x000eec0008000c00 */
.L_x_9:
[C---:B---3--:R-:W-:Y:S02]  /*13b0*/  IADD3 R6, P1, PT, R2.reuse, UR14, RZ ;  /* 0x0000000e02067c10 */ /* 0x048fe4000ff3e0ff */
[----:B------:R-:W-:Y:S02]  /*13c0*/  IADD3 R4, P0, PT, R2, UR12, RZ ;  /* 0x0000000c02047c10 */ /* 0x000fe4000ff1e0ff */
[C---:B------:R-:W-:Y:S02]  /*13d0*/  IADD3.X R7, PT, PT, R3.reuse, UR15, RZ, P1, !PT ;  /* 0x0000000f03077c10 */ /* 0x040fe40008ffe4ff */
[----:B------:R-:W-:-:S04]  /*13e0*/  IADD3.X R5, PT, PT, R3, UR13, RZ, P0, !PT ;  /* 0x0000000d03057c10 */ /* 0x000fc800087fe4ff */
[----:B------:R-:W3:Y:S04]  /*13f0*/  LDG.E R7, desc[UR6][R6.64] ;  /* 0x0000000606077981 */ /* 0x000ee8000c1e1900 */
[----:B------:R-:W3:Y:S01]  /*1400*/  LDG.E R4, desc[UR6][R4.64] ;  /* 0x0000000604047981 */ /* 0x000ee2000c1e1900 */
[----:B-12-4-:R-:W-:Y:S02]  /*1410*/  IADD3 R8, P0, PT, R2, UR4, RZ ;  /* 0x0000000402087c10 */ /* 0x016fe4000ff1e0ff */
[----:B------:R-:W-:Y:S02]  /*1420*/  IADD3 R0, PT, PT, R0, 0x1, RZ ;  /* 0x0000000100007810 */ /* 0x000fe40007ffe0ff */
[----:B0-----:R-:W-:Y:S02]  /*1430*/  IADD3.X R9, PT, PT, R3, UR5, RZ, P0, !PT ;  /* 0x0000000503097c10 */ /* 0x001fe400087fe4ff */
[----:B------:R-:W-:-:S02]  /*1440*/  ISETP.NE.AND P0, PT, R0, RZ, PT ;  /* 0x000000ff0000720c */ /* 0x000fc40003f05270 */
[----:B------:R-:W-:-:S05]  /*1450*/  MOV R13, UR8 ;  /* 0x00000008000d7c02 */ /* 0x000fca0008000f00 */
[----:B------:R-:W-:Y:S01]  /*1460*/  IMAD.WIDE.U32 R2, R13, 0x4, R2 ;  /* 0x000000040d027825 */ /* 0x000fe200078e0002 */
[----:B---3--:R-:W-:-:S05]  /*1470*/  IADD3 R11, PT, PT, R4, R7, RZ ;  /* 0x00000007040b7210 */ /* 0x008fca0007ffe0ff */
[----:B------:R4:W-:Y:S01]  /*1480*/  STG.E desc[UR6][R8.64], R11 ;  /* 0x0000000b08007986 */ /* 0x0009e2000c101906 */
[----:B------:R-:W-:Y:S05]  /*1490*/  @P0 BRA `(.L_x_9) ;  /* 0xfffffffc00c40947 */ /* 0x000fea000383ffff */
[----:B------:R-:W-:Y:S05]  /*14a0*/  EXIT ;  /* 0x000000000000794d */ /* 0x000fea0003800000 */
.L_x_10:
        /* <DEDUP_REMOVED lines=13> */
.L_x_18:


//--------------------- .text._Z4addAPiS_S_ii     --------------------------
	.section	.text._Z4addAPiS_S_ii,"ax",@progbits
	.align	128
        .global         _Z4addAPiS_S_ii
        .type           _Z4addAPiS_S_ii,@function
        .size           _Z4addAPiS_S_ii,(.L_x_19 - _Z4addAPiS_S_ii)
        .other          _Z4addAPiS_S_ii,@"STO_CUDA_ENTRY STV_DEFAULT"
_Z4addAPiS_S_ii:
.text._Z4addAPiS_S_ii:
[----:B------:R-:W-:Y:S01]  /*0000*/  LDC R1, c[0x0][0x37c] ;  /* 0x0000df00ff017b82 */ /* 0x000fe20000000800 */
[----:B------:R-:W0:Y:S07]  /*0010*/  S2R R0, SR_TID.X ;  /* 0x0000000000007919 */ /* 0x000e2e0000002100 */
[----:B------:R-:W1:Y:S02]  /*0020*/  LDC.64 R2, c[0x0][0x398] ;  /* 0x0000e600ff027b82 */ /* 0x000e640000000a00 */
[----:B-1----:R-:W-:-:S04]  /*0030*/  ISETP.GE.AND P0, PT, R2, 0x1, PT ;  /* 0x000000010200780c */ /* 0x002fc80003f06270 */
[----:B0-----:R-:W-:-:S13]  /*0040*/  ISETP.GE.OR P0, PT, R0, R3, !P0 ;  /* 0x000000030000720c */ /* 0x001fda0004706670 */
[----:B------:R-:W-:Y:S05]  /*0050*/  @P0 EXIT ;  /* 0x000000000000094d */ /* 0x000fea0003800000 */
[C---:B------:R-:W-:Y:S01]  /*0060*/  ISETP.GE.U32.AND P1, PT, R2.reuse, 0x10, PT ;  /* 0x000000100200780c */ /* 0x040fe20003f26070 */
[----:B------:R-:W0:Y:S01]  /*0070*/  LDCU.64 UR12, c[0x0][0x358] ;  /* 0x00006b00ff0c77ac */ /* 0x000e220008000a00 */
[----:B------:R-:W-:Y:S01]  /*0080*/  LOP3.LUT R14, R2, 0xf, RZ, 0xc0, !PT ;  /* 0x0000000f020e7812 */ /* 0x000fe200078ec0ff */
[----:B------:R-:W-:Y:S02]  /*0090*/  IMAD R0, R0, R3, RZ ;  /* 0x0000000300007224 */ /* 0x000fe400078e02ff */
[----:B------:R-:W-:Y:S01]  /*00a0*/  IMAD.MOV.U32 R3, RZ, RZ, RZ ;  /* 0x000000ffff037224 */ /* 0x000fe200078e00ff */
[----:B------:R-:W-:-:S07]  /*00b0*/  ISETP.NE.AND P0, PT, R14, RZ, PT ;  /* 0x000000ff0e00720c */ /* 0x000fce0003f05270 */
[----:B------:R-:W-:Y:S06]  /*00c0*/  @!P1 BRA `(.L_x_11) ;  /* 0x0000000400609947 */ /* 0x000fec0003800000 */
[----:B------:R-:W1:Y:S01]  /*00d0*/  LDCU.128 UR4, c[0x0][0x380] ;  /* 0x00007000ff0477ac */ /* 0x000e620008000c00 */
[----:B------:R-:W-:Y:S01]  /*00e0*/  LOP3.LUT R3, R2, 0x7ffffff0, RZ, 0xc0, !PT ;  /* 0x7ffffff002037812 */ /* 0x000fe200078ec0ff */
[----:B------:R-:W-:Y:S01]  /*00f0*/  IMAD.MOV.U32 R10, RZ, RZ, R0 ;  /* 0x000000ffff0a7224 */ /* 0x000fe200078e0000 */
[----:B------:R-:W2:Y:S02]  /*0100*/  LDCU.64 UR10, c[0x0][0x390] ;  /* 0x00007200ff0a77ac */ /* 0x000ea40008000a00 */
[----:B------:R-:W-:Y:S01]  /*0110*/  IADD3 R11, PT, PT, -R3, RZ, RZ ;  /* 0x000000ff030b7210 */ /* 0x000fe20007ffe1ff */
[----:B-1----:R-:W-:Y:S02]  /*0120*/  UIADD3 UR8, UP0, UPT, UR4, 0x20, URZ ;  /* 0x0000002004087890 */ /* 0x002fe4000ff1e0ff */
[----:B------:R-:W-:Y:S02]  /*0130*/  UIADD3 UR6, UP1, UPT, UR6, 0x20, URZ ;  /* 0x0000002006067890 */ /* 0x000fe4000ff3e0ff */
[----:B--2---:R-:W-:-:S02]  /*0140*/  UIADD3 UR4, UP2, UPT, UR10, 0x20, URZ ;  /* 0x000000200a047890 */ /* 0x004fc4000ff5e0ff */
[----:B------:R-:W-:Y:S02]  /*0150*/  UIADD3.X UR9, UPT, UPT, URZ, UR5, URZ, UP0, !UPT ;  /* 0x00000005ff097290 */ /* 0x000fe400087fe4ff */
[----:B------:R-:W-:Y:S02]  /*0160*/  UIADD3.X UR7, UPT, UPT, URZ, UR7, URZ, UP1, !UPT ;  /* 0x00000007ff077290 */ /* 0x000fe40008ffe4ff */
[----:B------:R-:W-:-:S12]  /*0170*/  UIADD3.X UR5, UPT, UPT, URZ, UR11, URZ, UP2, !UPT ;  /* 0x0000000bff057290 */ /* 0x000fd800097fe4ff */
.L_x_12:
[----:B------:R-:W-:Y:S01]  /*0180*/  MOV R5, UR9 ;  /* 0x0000000900057c02 */ /* 0x000fe20008000f00 */
[----:B------:R-:W-:Y:S01]  /*0190*/  IMAD.U32 R4, RZ, RZ, UR8 ;  /* 0x00000008ff047e24 */ /* 0x000fe2000f8e00ff */
[----:B------:R-:W-:Y:S01]  /*01a0*/  MOV R7, UR7 ;  /* 0x0000000700077c02 */ /* 0x000fe20008000f00 */
[----:B------:R-:W-:Y:S02]  /*01b0*/  IMAD.U32 R6, RZ, RZ, UR6 ;  /* 0x00000006ff067e24 */ /* 0x000fe4000f8e00ff */
[----:B------:R-:W-:-:S04]  /*01c0*/  IMAD.WIDE R4, R10, 0x4, R4 ;  /* 0x000000040a047825 */ /* 0x000fc800078e0204 */
[----:B------:R-:W-:Y:S01]  /*01d0*/  IMAD.WIDE R6, R10, 0x4, R6 ;  /* 0x000000040a067825 */ /* 0x000fe200078e0206 */
[----:B0-----:R-:W2:Y:S04]  /*01e0*/  LDG.E R12, desc[UR12][R4.64+-0x20] ;  /* 0xffffe00c040c7981 */ /* 0x001ea8000c1e1900 */
[----:B----4-:R-:W2:Y:S01]  /*01f0*/  LDG.E R13, desc[UR12][R6.64+-0x20] ;  /* 0xffffe00c060d7981 */ /* 0x010ea2000c1e1900 */
[----:B------:R-:W-:Y:S01]  /*0200*/  MOV R9, UR5 ;  /* 0x0000000500097c02 */ /* 0x000fe20008000f00 */
[----:B------:R-:W-:-:S04]  /*0210*/  IMAD.U32 R8, RZ, RZ, UR4 ;  /* 0x00000004ff087e24 */ /* 0x000fc8000f8e00ff */
[----:B------:R-:W-:-:S04]  /*0220*/  IMAD.WIDE R8, R10, 0x4, R8 ;  /* 0x000000040a087825 */ /* 0x000fc800078e0208 */
[----:B--2---:R-:W-:-:S05]  /*0230*/  IMAD.IADD R13, R12, 0x1, R13 ;  /* 0x000000010c0d7824 */ /* 0x004fca00078e020d */
[----:B------:R0:W-:Y:S04]  /*0240*/  STG.E desc[UR12][R8.64+-0x20], R13 ;  /* 0xffffe00d08007986 */ /* 0x0001e8000c10190c */
[----:B------:R-:W2:Y:S04]  /*0250*/  LDG.E R12, desc[UR12][R4.64+-0x1c] ;  /* 0xffffe40c040c7981 */ /* 0x000ea8000c1e1900 */
[----:B------:R-:W2:Y:S02]  /*0260*/  LDG.E R15, desc[UR12][R6.64+-0x1c] ;  /* 0xffffe40c060f7981 */ /* 0x000ea4000c1e1900 */
[----:B--2---:R-:W-:-:S05]  /*0270*/  IADD3 R15, PT, PT, R12, R15, RZ ;  /* 0x0000000f0c0f7210 */ /* 0x004fca0007ffe0ff */
[----:B------:R1:W-:Y:S04]  /*0280*/  STG.E desc[UR12][R8.64+-0x1c], R15 ;  /* 0xffffe40f08007986 */ /* 0x0003e8000c10190c */
[----:B------:R-:W2:Y:S04]  /*0290*/  LDG.E R12, desc[UR12][R4.64+-0x18] ;  /* 0xffffe80c040c7981 */ /* 0x000ea8000c1e1900 */
[----:B------:R-:W2:Y:S02]  /*02a0*/  LDG.E R17, desc[UR12][R6.64+-0x18] ;  /* 0xffffe80c06117981 */ /* 0x000ea4000c1e1900 */
[----:B--2---:R-:W-:-:S05]  /*02b0*/  IMAD.IADD R17, R12, 0x1, R17 ;  /* 0x000000010c117824 */ /* 0x004fca00078e0211 */
[----:B------:R2:W-:Y:S04]  /*02c0*/  STG.E desc[UR12][R8.64+-0x18], R17 ;  /* 0xffffe81108007986 */ /* 0x0005e8000c10190c */
[----:B------:R-:W3:Y:S04]  /*02d0*/  LDG.E R12, desc[UR12][R4.64+-0x14] ;  /* 0xffffec0c040c7981 */ /* 0x000ee8000c1e1900 */
[----:B------:R-:W3:Y:S02]  /*02e0*/  LDG.E R19, desc[UR12][R6.64+-0x14] ;  /* 0xffffec0c06137981 */ /* 0x000ee4000c1e1900 */
[----:B---3--:R-:W-:-:S05]  /*02f0*/  IADD3 R19, PT, PT, R12, R19, RZ ;  /* 0x000000130c137210 */ /* 0x008fca0007ffe0ff */
[----:B------:R3:W-:Y:S04]  /*0300*/  STG.E desc[UR12][R8.64+-0x14], R19 ;  /* 0xffffec1308007986 */ /* 0x0007e8000c10190c */
[----:B------:R-:W4:Y:S04]  /*0310*/  LDG.E R12, desc[UR12][R4.64+-0x10] ;  /* 0xfffff00c040c7981 */ /* 0x000f28000c1e1900 */
[----:B0-----:R-:W4:Y:S02]  /*0320*/  LDG.E R13, desc[UR12][R6.64+-0x10] ;  /* 0xfffff00c060d7981 */ /* 0x001f24000c1e1900 */
[----:B----4-:R-:W-:-:S05]  /*0330*/  IMAD.IADD R13, R12, 0x1, R13 ;  /* 0x000000010c0d7824 */ /* 0x010fca00078e020d */
[----:B------:R0:W-:Y:S04]  /*0340*/  STG.E desc[UR12][R8.64+-0x10], R13 ;  /* 0xfffff00d08007986 */ /* 0x0001e8000c10190c */
[----:B------:R-:W4:Y:S04]  /*0350*/  LDG.E R12, desc[UR12][R4.64+-0xc] ;  /* 0xfffff40c040c7981 */ /* 0x000f28000c1e1900 */
[----:B-1----:R-:W4:Y:S02]  /*0360*/  LDG.E R15, desc[UR12][R6.64+-0xc] ;  /* 0xfffff40c060f7981 */ /* 0x002f24000c1e1900 */
[----:B----4-:R-:W-:-:S05]  /*0370*/  IADD3 R15, PT, PT, R12, R15, RZ ;  /* 0x0000000f0c0f7210 */ /* 0x010fca0007ffe0ff */
[----:B------:R1:W-:Y:S04]  /*0380*/  STG.E desc[UR12][R8.64+-0xc], R15 ;  /* 0xfffff40f08007986 */ /* 0x0003e8000c10190c */
[----:B------:R-:W4:Y:S04]  /*0390*/  LDG.E R12, desc[UR12][R4.64+-0x8] ;  /* 0xfffff80c040c7981 */ /* 0x000f28000c1e1900 */
[----:B--2---:R-:W4:Y:S02]  /*03a0*/  LDG.E R17, desc[UR12][R6.64+-0x8] ;  /* 0xfffff80c06117981 */ /* 0x004f24000c1e1900 */
[----:B----4-:R-:W-:-:S05]  /*03b0*/  IMAD.IADD R17, R12, 0x1, R17 ;  /* 0x000000010c117824 */ /* 0x010fca00078e0211 */
[----:B------:R2:W-:Y:S04]  /*03c0*/  STG.E desc[UR12][R8.64+-0x8], R17 ;  /* 0xfffff81108007986 */ /* 0x0005e8000c10190c */
[----:B------:R-:W4:Y:S04]  /*03d0*/  LDG.E R12, desc[UR12][R4.64+-0x4] ;  /* 0xfffffc0c040c7981 */ /* 0x000f28000c1e1900 */
[----:B---3--:R-:W4:Y:S02]  /*03e0*/  LDG.E R19, desc[UR12][R6.64+-0x4] ;  /* 0xfffffc0c06137981 */ /* 0x008f24000c1e1900 */
[----:B----4-:R-:W-:-:S05]  /*03f0*/  IADD3 R19, PT, PT, R12, R19, RZ ;  /* 0x000000130c137210 */ /* 0x010fca0007ffe0ff */
        /* <DEDUP_REMOVED lines=21> */
[----:B------:R-:W5:Y:S04]  /*0550*/  LDG.E R12, desc[UR12][R4.64+0x14] ;  /* 0x0000140c040c7981 */ /* 0x000f68000c1e1900 */
[----:B-1----:R-:W5:Y:S02]  /*0560*/  LDG.E R15, desc[UR12][R6.64+0x14] ;  /* 0x0000140c060f7981 */ /* 0x002f64000c1e1900 */
[----:B-----5:R-:W-:-:S05]  /*0570*/  IADD3 R15, PT, PT, R12, R15, RZ ;  /* 0x0000000f0c0f7210 */ /* 0x020fca0007ffe0ff */
[----:B------:R4:W-:Y:S04]  /*0580*/  STG.E desc[UR12][R8.64+0x14], R15 ;  /* 0x0000140f08007986 */ /* 0x0009e8000c10190c */
[----:B------:R-:W5:Y:S04]  /*0590*/  LDG.E R12, desc[UR12][R4.64+0x18] ;  /* 0x0000180c040c7981 */ /* 0x000f68000c1e1900 */
[----:B--2---:R-:W5:Y:S01]  /*05a0*/  LDG.E R17, desc[UR12][R6.64+0x18] ;  /* 0x0000180c06117981 */ /* 0x004f62000c1e1900 */
[----:B------:R-:W-:Y:S02]  /*05b0*/  VIADD R11, R11, 0x10 ;  /* 0x000000100b0b7836 */ /* 0x000fe40000000000 */
[----:B-----5:R-:W-:-:S05]  /*05c0*/  IMAD.IADD R17, R12, 0x1, R17 ;  /* 0x000000010c117824 */ /* 0x020fca00078e0211 */
[----:B------:R4:W-:Y:S04]  /*05d0*/  STG.E desc[UR12][R8.64+0x18], R17 ;  /* 0x0000181108007986 */ /* 0x0009e8000c10190c */
[----:B------:R-:W2:Y:S04]  /*05e0*/  LDG.E R12, desc[UR12][R4.64+0x1c] ;  /* 0x00001c0c040c7981 */ /* 0x000ea8000c1e1900 */
[----:B---3--:R-:W2:Y:S01]  /*05f0*/  LDG.E R19, desc[UR12][R6.64+0x1c] ;  /* 0x00001c0c06137981 */ /* 0x008ea2000c1e1900 */
[----:B------:R-:W-:Y:S02]  /*0600*/  ISETP.NE.AND P1, PT, R11, RZ, PT ;  /* 0x000000ff0b00720c */ /* 0x000fe40003f25270 */
[----:B------:R-:W-:-:S02]  /*0610*/  IADD3 R10, PT, PT, R10, 0x10, RZ ;  /* 0x000000100a0a7810 */ /* 0x000fc40007ffe0ff */
[----:B--2---:R-:W-:-:S05]  /*0620*/  IADD3 R19, PT, PT, R12, R19, RZ ;  /* 0x000000130c137210 */ /* 0x004fca0007ffe0ff */
[----:B------:R4:W-:Y:S04]  /*0630*/  STG.E desc[UR12][R8.64+0x1c], R19 ;  /* 0x00001c1308007986 */ /* 0x0009e8000c10190c */
[----:B------:R-:W-:Y:S05]  /*0640*/  @P1 BRA `(.L_x_12) ;  /* 0xfffffff800cc1947 */ /* 0x000fea000383ffff */
.L_x_11:
[----:B0-----:R-:W-:Y:S05]  /*0650*/  @!P0 EXIT ;  /* 0x000000000000894d */ /* 0x001fea0003800000 */
[----:B------:R-:W-:Y:S02]  /*0660*/  ISETP.GE.U32.AND P0, PT, R14, 0x8, PT ;  /* 0x000000080e00780c */ /* 0x000fe40003f06070 */
[----:B------:R-:W-:-:S04]  /*0670*/  LOP3.LUT R12, R2, 0x7, RZ, 0xc0, !PT ;  /* 0x00000007020c7812 */ /* 0x000fc800078ec0ff */
[----:B------:R-:W-:-:S07]  /*0680*/  ISETP.NE.AND P1, PT, R12, RZ, PT ;  /* 0x000000ff0c00720c */ /* 0x000fce0003f25270 */
[----:B------:R-:W-:Y:S06]  /*0690*/  @!P0 BRA `(.L_x_13) ;  /* 0x0000000000a08947 */ /* 0x000fec0003800000 */
[----:B------:R-:W0:Y:S01]  /*06a0*/  LDC.64 R4, c[0x0][0x380] ;  /* 0x0000e000ff047b82 */ /* 0x000e220000000a00 */
[----:B------:R-:W-:-:S07]  /*06b0*/  IMAD.IADD R11, R0, 0x1, R3 ;  /* 0x00000001000b7824 */ /* 0x000fce00078e0203 */
[----:B------:R-:W1:Y:S08]  /*06c0*/  LDC.64 R6, c[0x0][0x388] ;  /* 0x0000e200ff067b82 */ /* 0x000e700000000a00 */
[----:B----4-:R-:W2:Y:S01]  /*06d0*/  LDC.64 R8, c[0x0][0x390] ;  /* 0x0000e400ff087b82 */ /* 0x010ea20000000a00 */
[----:B0-----:R-:W-:-:S05]  /*06e0*/  IMAD.WIDE R4, R11, 0x4, R4 ;  /* 0x000000040b047825 */ /* 0x001fca00078e0204 */
[----:B------:R-:W3:Y:S01]  /*06f0*/  LDG.E R10, desc[UR12][R4.64] ;  /* 0x0000000c040a7981 */ /* 0x000ee2000c1e1900 */
[----:B-1----:R-:W-:-:S05]  /*0700*/  IMAD.WIDE R6, R11, 0x4, R6 ;  /* 0x000000040b067825 */ /* 0x002fca00078e0206 */
[----:B------:R-:W3:Y:S01]  /*0710*/  LDG.E R13, desc[UR12][R6.64] ;  /* 0x0000000c060d7981 */ /* 0x000ee2000c1e1900 */
[----:B--2---:R-:W-:Y:S01]  /*0720*/  IMAD.WIDE R8, R11, 0x4, R8 ;  /* 0x000000040b087825 */ /* 0x004fe200078e0208 */
[----:B---3--:R-:W-:-:S05]  /*0730*/  IADD3 R13, PT, PT, R10, R13, RZ ;  /* 0x0000000d0a0d7210 */ /* 0x008fca0007ffe0ff */
[----:B------:R0:W-:Y:S04]  /*0740*/  STG.E desc[UR12][R8.64], R13 ;  /* 0x0000000d08007986 */ /* 0x0001e8000c10190c */
[----:B------:R-:W2:Y:S04]  /*0750*/  LDG.E R10, desc[UR12][R4.64+0x4] ;  /* 0x0000040c040a7981 */ /* 0x000ea8000c1e1900 */
[----:B------:R-:W2:Y:S02]  /*0760*/  LDG.E R11, desc[UR12][R6.64+0x4] ;  /* 0x0000040c060b7981 */ /* 0x000ea4000c1e1900 */
[----:B--2---:R-:W-:-:S05]  /*0770*/  IMAD.IADD R11, R10, 0x1, R11 ;  /* 0x000000010a0b7824 */ /* 0x004fca00078e020b */
[----:B------:R1:W-:Y:S04]  /*0780*/  STG.E desc[UR12][R8.64+0x4], R11 ;  /* 0x0000040b08007986 */ /* 0x0003e8000c10190c */
[----:B------:R-:W2:Y:S04]  /*0790*/  LDG.E R10, desc[UR12][R4.64+0x8] ;  /* 0x0000080c040a7981 */ /* 0x000ea8000c1e1900 */
[----:B------:R-:W2:Y:S02]  /*07a0*/  LDG.E R15, desc[UR12][R6.64+0x8] ;  /* 0x0000080c060f7981 */ /* 0x000ea4000c1e1900 */
[----:B--2---:R-:W-:-:S05]  /*07b0*/  IADD3 R15, PT, PT, R10, R15, RZ ;  /* 0x0000000f0a0f7210 */ /* 0x004fca0007ffe0ff */
[----:B------:R2:W-:Y:S04]  /*07c0*/  STG.E desc[UR12][R8.64+0x8], R15 ;  /* 0x0000080f08007986 */ /* 0x0005e8000c10190c */
[----:B------:R-:W3:Y:S04]  /*07d0*/  LDG.E R10, desc[UR12][R4.64+0xc] ;  /* 0x00000c0c040a7981 */ /* 0x000ee8000c1e1900 */
[----:B------:R-:W3:Y:S02]  /*07e0*/  LDG.E R17, desc[UR12][R6.64+0xc] ;  /* 0x00000c0c06117981 */ /* 0x000ee4000c1e1900 */
[----:B---3--:R-:W-:-:S05]  /*07f0*/  IMAD.IADD R17, R10, 0x1, R17 ;  /* 0x000000010a117824 */ /* 0x008fca00078e0211 */
[----:B------:R3:W-:Y:S04]  /*0800*/  STG.E desc[UR12][R8.64+0xc], R17 ;  /* 0x00000c1108007986 */ /* 0x0007e8000c10190c */
[----:B------:R-:W4:Y:S04]  /*0810*/  LDG.E R10, desc[UR12][R4.64+0x10] ;  /* 0x0000100c040a7981 */ /* 0x000f28000c1e1900 */
[----:B0-----:R-:W4:Y:S02]  /*0820*/  LDG.E R13, desc[UR12][R6.64+0x10] ;  /* 0x0000100c060d7981 */ /* 0x001f24000c1e1900 */
[----:B----4-:R-:W-:-:S05]  /*0830*/  IADD3 R13, PT, PT, R10, R13, RZ ;  /* 0x0000000d0a0d7210 */ /* 0x010fca0007ffe0ff */
[----:B------:R0:W-:Y:S04]  /*0840*/  STG.E desc[UR12][R8.64+0x10], R13 ;  /* 0x0000100d08007986 */ /* 0x0001e8000c10190c */
[----:B------:R-:W4:Y:S04]  /*0850*/  LDG.E R10, desc[UR12][R4.64+0x14] ;  /* 0x0000140c040a7981 */ /* 0x000f28000c1e1900 */
[----:B-1----:R-:W4:Y:S02]  /*0860*/  LDG.E R11, desc[UR12][R6.64+0x14] ;  /* 0x0000140c060b7981 */ /* 0x002f24000c1e1900 */
[----:B----4-:R-:W-:-:S05]  /*0870*/  IMAD.IADD R11, R10, 0x1, R11 ;  /* 0x000000010a0b7824 */ /* 0x010fca00078e020b */
[----:B------:R0:W-:Y:S04]  /*0880*/  STG.E desc[UR12][R8.64+0x14], R11 ;  /* 0x0000140b08007986 */ /* 0x0001e8000c10190c */
[----:B------:R-:W4:Y:S04]  /*0890*/  LDG.E R10, desc[UR12][R4.64+0x18] ;  /* 0x0000180c040a7981 */ /* 0x000f28000c1e1900 */
[----:B--2---:R-:W4:Y:S02]  /*08a0*/  LDG.E R15, desc[UR12][R6.64+0x18] ;  /* 0x0000180c060f7981 */ /* 0x004f24000c1e1900 */
[----:B----4-:R-:W-:-:S05]  /*08b0*/  IADD3 R15, PT, PT, R10, R15, RZ ;  /* 0x0000000f0a0f7210 */ /* 0x010fca0007ffe0ff */
[----:B------:R0:W-:Y:S04]  /*08c0*/  STG.E desc[UR12][R8.64+0x18], R15 ;  /* 0x0000180f08007986 */ /* 0x0001e8000c10190c */
[----:B------:R-:W2:Y:S04]  /*08d0*/  LDG.E R10, desc[UR12][R4.64+0x1c] ;  /* 0x00001c0c040a7981 */ /* 0x000ea8000c1e1900 */
[----:B---3--:R-:W2:Y:S01]  /*08e0*/  LDG.E R17, desc[UR12][R6.64+0x1c] ;  /* 0x00001c0c06117981 */ /* 0x008ea2000c1e1900 */
[----:B------:R-:W-:Y:S01]  /*08f0*/  IADD3 R3, PT, PT, R3, 0x8, RZ ;  /* 0x0000000803037810 */ /* 0x000fe20007ffe0ff */
[----:B--2---:R-:W-:-:S05]  /*0900*/  IMAD.IADD R17, R10, 0x1, R17 ;  /* 0x000000010a117824 */ /* 0x004fca00078e0211 */
[----:B------:R0:W-:Y:S02]  /*0910*/  STG.E desc[UR12][R8.64+0x1c], R17 ;  /* 0x00001c1108007986 */ /* 0x0001e4000c10190c */
.L_x_13:
[----:B------:R-:W-:Y:S05]  /*0920*/  @!P1 EXIT ;  /* 0x000000000000994d */ /* 0x000fea0003800000 */
[----:B------:R-:W-:Y:S02]  /*0930*/  ISETP.GE.U32.AND P0, PT, R12, 0x4, PT ;  /* 0x000000040c00780c */ /* 0x000fe40003f06070 */
[----:B------:R-:W-:-:S04]  /*0940*/  LOP3.LUT R2, R2, 0x3, RZ, 0xc0, !PT ;  /* 0x0000000302027812 */ /* 0x000fc800078ec0ff */
[----:B------:R-:W-:-:S07]  /*0950*/  ISETP.NE.AND P1, PT, R2, RZ, PT ;  /* 0x000000ff0200720c */ /* 0x000fce0003f25270 */
[----:B------:R-:W-:Y:S06]  /*0960*/  @!P0 BRA `(.L_x_14) ;  /* 0x0000000000608947 */ /* 0x000fec0003800000 */
[----:B------:R-:W1:Y:S01]  /*0970*/  LDC.64 R4, c[0x0][0x380] ;  /* 0x0000e000ff047b82 */ /* 0x000e620000000a00 */
[----:B0---4-:R-:W-:-:S07]  /*0980*/  IMAD.IADD R13, R0, 0x1, R3 ;  /* 0x00000001000d7824 */ /* 0x011fce00078e0203 */
[----:B------:R-:W0:Y:S08]  /*0990*/  LDC.64 R6, c[0x0][0x388] ;  /* 0x0000e200ff067b82 */ /* 0x000e300000000a00 */
[----:B------:R-:W2:Y:S01]  /*09a0*/  LDC.64 R8, c[0x0][0x390] ;  /* 0x0000e400ff087b82 */ /* 0x000ea20000000a00 */
[----:B-1----:R-:W-:-:S05]  /*09b0*/  IMAD.WIDE R4, R13, 0x4, R4 ;  /* 0x000000040d047825 */ /* 0x002fca00078e0204 */
[----:B------:R-:W3:Y:S01]  /*09c0*/  LDG.E R10, desc[UR12][R4.64] ;  /* 0x0000000c040a7981 */ /* 0x000ee2000c1e1900 */
[----:B0-----:R-:W-:-:S05]  /*09d0*/  IMAD.WIDE R6, R13, 0x4, R6 ;  /* 0x000000040d067825 */ /* 0x001fca00078e0206 */
        /* <DEDUP_REMOVED lines=12> */
[----:B------:R-:W2:Y:S04]  /*0aa0*/  LDG.E R10, desc[UR12][R4.64+0xc] ;  /* 0x00000c0c040a7981 */ /* 0x000ea8000c1e1900 */
[----:B------:R-:W2:Y:S01]  /*0ab0*/  LDG.E R17, desc[UR12][R6.64+0xc] ;  /* 0x00000c0c06117981 */ /* 0x000ea2000c1e1900 */
[----:B------:R-:W-:Y:S01]  /*0ac0*/  IADD3 R3, PT, PT, R3, 0x4, RZ ;  /* 0x0000000403037810 */ /* 0x000fe20007ffe0ff */
[----:B--2---:R-:W-:-:S05]  /*0ad0*/  IMAD.IADD R17, R10, 0x1, R17 ;  /* 0x000000010a117824 */ /* 0x004fca00078e0211 */
[----:B------:R1:W-:Y:S02]  /*0ae0*/  STG.E desc[UR12][R8.64+0xc], R17 ;  /* 0x00000c1108007986 */ /* 0x0003e4000c10190c */
.L_x_14:
[----:B------:R-:W-:Y:S05]  /*0af0*/  @!P1 EXIT ;  /* 0x000000000000994d */ /* 0x000fea0003800000 */
[----:B01--4-:R-:W0:Y:S01]  /*0b00*/  LDC.64 R8, c[0x0][0x390] ;  /* 0x0000e400ff087b82 */ /* 0x013e220000000a00 */
[----:B------:R-:W-:Y:S01]  /*0b10*/  IMAD.IADD R15, R0, 0x1, R3 ;  /* 0x00000001000f7824 */ /* 0x000fe200078e0203 */
[----:B------:R-:W-:-:S06]  /*0b20*/  IADD3 R0, PT, PT, -R2, RZ, RZ ;  /* 0x000000ff02007210 */ /* 0x000fcc0007ffe1ff */
[----:B------:R-:W1:Y:S08]  /*0b30*/  LDC.64 R12, c[0x0][0x380] ;  /* 0x0000e000ff0c7b82 */ /* 0x000e700000000a00 */
[----:B------:R-:W2:Y:S02]  /*0b40*/  LDC.64 R10, c[0x0][0x388] ;  /* 0x0000e200ff0a7b82 */ /* 0x000ea40000000a00 */
.L_x_15:
[----:B--2---:R-:W-:-:S04]  /*0b50*/  IMAD.WIDE R4, R15, 0x4, R10 ;  /* 0x000000040f047825 */ /* 0x004fc800078e020a */
[C---:B-1----:R-:W-:Y:S02]  /*0b60*/  IMAD.WIDE R6, R15.reuse, 0x4, R12 ;  /* 0x000000040f067825 */ /* 0x042fe400078e020c */
[----:B------:R-:W2:Y:S04]  /*0b70*/  LDG.E R5, desc[UR12][R4.64] ;  /* 0x0000000c04057981 */ /* 0x000ea8000c1e1900 */
[----:B------:R-:W2:Y:S01]  /*0b80*/  LDG.E R6, desc[UR12][R6.64] ;  /* 0x0000000c06067981 */ /* 0x000ea2000c1e1900 */
[----:B------:R-:W-:Y:S01]  /*0b90*/  IADD3 R0, PT, PT, R0, 0x1, RZ ;  /* 0x0000000100007810 */ /* 0x000fe20007ffe0ff */
[C---:B0--3--:R-:W-:Y:S01]  /*0ba0*/  IMAD.WIDE R2, R15.reuse, 0x4, R8 ;  /* 0x000000040f027825 */ /* 0x049fe200078e0208 */
[----:B------:R-:W-:Y:S02]  /*0bb0*/  IADD3 R15, PT, PT, R15, 0x1, RZ ;  /* 0x000000010f0f7810 */ /* 0x000fe40007ffe0ff */
[----:B------:R-:W-:Y:S01]  /*0bc0*/  ISETP.NE.AND P0, PT, R0, RZ, PT ;  /* 0x000000ff0000720c */ /* 0x000fe20003f05270 */
[----:B--2---:R-:W-:-:S05]  /*0bd0*/  IMAD.IADD R17, R6, 0x1, R5 ;  /* 0x0000000106117824 */ /* 0x004fca00078e0205 */
[----:B------:R3:W-:Y:S07]  /*0be0*/  STG.E desc[UR12][R2.64], R17 ;  /* 0x0000001102007986 */ /* 0x0007ee000c10190c */
[----:B------:R-:W-:Y:S05]  /*0bf0*/  @P0 BRA `(.L_x_15) ;  /* 0xfffffffc00d40947 */ /* 0x000fea000383ffff */
[----:B------:R-:W-:Y:S05]  /*0c00*/  EXIT ;  /* 0x000000000000794d */ /* 0x000fea0003800000 */
.L_x_16:
        /* <DEDUP_REMOVED lines=15> */
.L_x_19:


//--------------------- .nv.shared.reserved.0     --------------------------
	.section	.nv.shared.reserved.0,"aw",@nobits
	.weak		__nv_reservedSMEM_offset_0_alias
	.size		__nv_reservedSMEM_offset_0_alias, 0, 64
	.other		__nv_reservedSMEM_offset_0_alias,@"STO_CUDA_RESERVED_SHARED STV_DEFAULT"
__nv_reservedSMEM_offset_0_alias:
	.zero		0
	.zero		64


//--------------------- .nv.constant0._Z4addCPiS_S_i --------------------------
	.section	.nv.constant0._Z4addCPiS_S_i,"a",@progbits
	.sectionflags	@""
	.align	4
.nv.constant0._Z4addCPiS_S_i:
	.zero		924


//--------------------- .nv.constant0._Z4addBPiS_S_ii --------------------------
	.section	.nv.constant0._Z4addBPiS_S_ii,"a",@progbits
	.sectionflags	@""
	.align	4
.nv.constant0._Z4addBPiS_S_ii:
	.zero		928


//--------------------- .nv.constant0._Z4addAPiS_S_ii --------------------------
	.section	.nv.constant0._Z4addAPiS_S_ii,"a",@progbits
	.sectionflags	@""
	.align	4
.nv.constant0._Z4addAPiS_S_ii:
	.zero		928


//--------------------- SYMBOLS --------------------------

	.type		.nv.reservedSmem.offset0,@object
	.size		.nv.reservedSmem.offset0,0x4
